	.target	sm_100a

	.elftype	@"ET_EXEC"


//--------------------- .note.nv.tkinfo           --------------------------
	.section	.note.nv.tkinfo,"",@"SHT_NOTE"
	.sectionflags	@"SHF_NOTE_NV_TKINFO"
	.tkinfo
        /*0018*/ 	.word	0x00000002
        /*0030*/ 	.string	""
        /*0030*/ 	.string	"ptxas"
        /*0030*/ 	.string	"Cuda compilation tools, release 13.0, V13.0.88"
        /*0030*/ 	.string	"Build cuda_13.0.r13.0/compiler.36424714_0"
        /*0030*/ 	.string	"-arch sm_100a -m 64 "



//--------------------- .note.nv.cuinfo           --------------------------
	.section	.note.nv.cuinfo,"",@"SHT_NOTE"
	.sectionflags	@"SHF_NOTE_NV_CUINFO"
        /*0018*/ 	.short	0x0002
        /*001a*/ 	.short	0x0064
        /*001c*/ 	.short	0x0082
	.zero		2


//--------------------- .nv.info                  --------------------------
	.section	.nv.info,"",@"SHT_CUDA_INFO"
	.align	4


	//----- nvinfo : EIATTR_REGCOUNT
	.align		4
        /*0000*/ 	.byte	0x04, 0x2f
        /*0002*/ 	.short	(.L_19 - .L_18)
	.align		4
.L_18:
        /*0004*/ 	.word	index@(_ZN7cutlass13device_kernelINS_4gemm6kernel13GemmUniversalIN4cute5tupleIJiiiiEEENS1_10collective13CollectiveMmaINS1_35MainloopSm100TmaUmmaWarpSpecializedILi2ELi2ELi2ENS5_IJNS4_1CILi8EEENSA_ILi1EEESC_EEEEENS5_IJNSA_ILi256EEESF_NSA_ILi64EEEEEEfNS5_IJlSC_lEEEfSI_NS4_8TiledMMAINS4_8MMA_AtomIJNS4_23SM100_MMA_TF32_2x1SM_SSINS_10tfloat32_tESM_fLi256ELi256ELNS4_4UMMA5MajorE0ELSO_0ELNSN_7ScaleInE0ELSP_0EEEEEENS4_6LayoutINS5_IJSC_SC_SC_EEENS5_IJNSA_ILi0EEESU_SU_EEEEENS5_IJNS4_10UnderscoreESX_SX_EEEEENS4_18SM100_TMA_2SM_LOADENS4_14ComposedLayoutINS4_7SwizzleILi3ELi4ELi3EEENS4_18smem_ptr_flag_bitsILi32EEENSS_INS5_IJSB_NSA_ILi32EEEEEENS5_IJS16_SC_EEEEEEEvNS4_8identityENS4_28SM100_TMA_2SM_LOAD_MULTICASTES1A_vS1B_EENS_8epilogue10collective18CollectiveEpilogueINS1E_23Sm100TmaWarpSpecializedILi4ELi2ELi32ELb1ELb0EEEJNS5_IJNSA_ILi128EEESF_SG_EEENS5_IJNSS_IS1J_SC_EENSS_IS16_SC_EEEEEfSI_fSI_NS1E_6fusion15FusionCallbacksIS1I_NS1O_17LinearCombinationIffffLNS_15FloatRoundStyleE2EEES1K_S1N_JEEENS4_5SM1004TMEM4LOAD26SM100_TMEM_LOAD_32dp32b32xENS4_13SM90_TMA_LOADES1A_NS4_39AutoVectorizingCopyWithAssumedAlignmentILi128EEENS4_14SM90_TMA_STOREES1A_S20_S20_EEEvvEEEEvNT_6ParamsE)
        /*0008*/ 	.word	0x00000078


	//----- nvinfo : EIATTR_FRAME_SIZE
	.align		4
.L_19:
        /*000c*/ 	.byte	0x04, 0x11
        /*000e*/ 	.short	(.L_21 - .L_20)
	.align		4
.L_20:
        /*0010*/ 	.word	index@($__internal_2_$__cuda_sm10x_tcgen05_guardrail_trap_unallocated_columns_being_dealloced)
        /*0014*/ 	.word	0x00000000


	//----- nvinfo : EIATTR_FRAME_SIZE
	.align		4
.L_21:
        /*0018*/ 	.byte	0x04, 0x11
        /*001a*/ 	.short	(.L_23 - .L_22)
	.align		4
.L_22:
        /*001c*/ 	.word	index@($__internal_1_$__cuda_sm10x_tcgen05_guardrail_trap_phase_invalid_during_alloc)
        /*0020*/ 	.word	0x00000000


	//----- nvinfo : EIATTR_FRAME_SIZE
	.align		4
.L_23:
        /*0024*/ 	.byte	0x04, 0x11
        /*0026*/ 	.short	(.L_25 - .L_24)
	.align		4
.L_24:
        /*0028*/ 	.word	index@($__internal_0_$__cuda_sm10x_tcgen05_guardrail_trap_col_being_dealloced_not_returned_by_alloc)
        /*002c*/ 	.word	0x00000000


	//----- nvinfo : EIATTR_FRAME_SIZE
	.align		4
.L_25:
        /*0030*/ 	.byte	0x04, 0x11
        /*0032*/ 	.short	(.L_27 - .L_26)
	.align		4
.L_26:
        /*0034*/ 	.word	index@(_ZN7cutlass13device_kernelINS_4gemm6kernel13GemmUniversalIN4cute5tupleIJiiiiEEENS1_10collective13CollectiveMmaINS1_35MainloopSm100TmaUmmaWarpSpecializedILi2ELi2ELi2ENS5_IJNS4_1CILi8EEENSA_ILi1EEESC_EEEEENS5_IJNSA_ILi256EEESF_NSA_ILi64EEEEEEfNS5_IJlSC_lEEEfSI_NS4_8TiledMMAINS4_8MMA_AtomIJNS4_23SM100_MMA_TF32_2x1SM_SSINS_10tfloat32_tESM_fLi256ELi256ELNS4_4UMMA5MajorE0ELSO_0ELNSN_7ScaleInE0ELSP_0EEEEEENS4_6LayoutINS5_IJSC_SC_SC_EEENS5_IJNSA_ILi0EEESU_SU_EEEEENS5_IJNS4_10UnderscoreESX_SX_EEEEENS4_18SM100_TMA_2SM_LOADENS4_14ComposedLayoutINS4_7SwizzleILi3ELi4ELi3EEENS4_18smem_ptr_flag_bitsILi32EEENSS_INS5_IJSB_NSA_ILi32EEEEEENS5_IJS16_SC_EEEEEEEvNS4_8identityENS4_28SM100_TMA_2SM_LOAD_MULTICASTES1A_vS1B_EENS_8epilogue10collective18CollectiveEpilogueINS1E_23Sm100TmaWarpSpecializedILi4ELi2ELi32ELb1ELb0EEEJNS5_IJNSA_ILi128EEESF_SG_EEENS5_IJNSS_IS1J_SC_EENSS_IS16_SC_EEEEEfSI_fSI_NS1E_6fusion15FusionCallbacksIS1I_NS1O_17LinearCombinationIffffLNS_15FloatRoundStyleE2EEES1K_S1N_JEEENS4_5SM1004TMEM4LOAD26SM100_TMEM_LOAD_32dp32b32xENS4_13SM90_TMA_LOADES1A_NS4_39AutoVectorizingCopyWithAssumedAlignmentILi128EEENS4_14SM90_TMA_STOREES1A_S20_S20_EEEvvEEEEvNT_6ParamsE)
        /*0038*/ 	.word	0x00000000


	//----- nvinfo : EIATTR_MIN_STACK_SIZE
	.align		4
.L_27:
        /*003c*/ 	.byte	0x04, 0x12
        /*003e*/ 	.short	(.L_29 - .L_28)
	.align		4
.L_28:
        /*0040*/ 	.word	index@(_ZN7cutlass13device_kernelINS_4gemm6kernel13GemmUniversalIN4cute5tupleIJiiiiEEENS1_10collective13CollectiveMmaINS1_35MainloopSm100TmaUmmaWarpSpecializedILi2ELi2ELi2ENS5_IJNS4_1CILi8EEENSA_ILi1EEESC_EEEEENS5_IJNSA_ILi256EEESF_NSA_ILi64EEEEEEfNS5_IJlSC_lEEEfSI_NS4_8TiledMMAINS4_8MMA_AtomIJNS4_23SM100_MMA_TF32_2x1SM_SSINS_10tfloat32_tESM_fLi256ELi256ELNS4_4UMMA5MajorE0ELSO_0ELNSN_7ScaleInE0ELSP_0EEEEEENS4_6LayoutINS5_IJSC_SC_SC_EEENS5_IJNSA_ILi0EEESU_SU_EEEEENS5_IJNS4_10UnderscoreESX_SX_EEEEENS4_18SM100_TMA_2SM_LOADENS4_14ComposedLayoutINS4_7SwizzleILi3ELi4ELi3EEENS4_18smem_ptr_flag_bitsILi32EEENSS_INS5_IJSB_NSA_ILi32EEEEEENS5_IJS16_SC_EEEEEEEvNS4_8identityENS4_28SM100_TMA_2SM_LOAD_MULTICASTES1A_vS1B_EENS_8epilogue10collective18CollectiveEpilogueINS1E_23Sm100TmaWarpSpecializedILi4ELi2ELi32ELb1ELb0EEEJNS5_IJNSA_ILi128EEESF_SG_EEENS5_IJNSS_IS1J_SC_EENSS_IS16_SC_EEEEEfSI_fSI_NS1E_6fusion15FusionCallbacksIS1I_NS1O_17LinearCombinationIffffLNS_15FloatRoundStyleE2EEES1K_S1N_JEEENS4_5SM1004TMEM4LOAD26SM100_TMEM_LOAD_32dp32b32xENS4_13SM90_TMA_LOADES1A_NS4_39AutoVectorizingCopyWithAssumedAlignmentILi128EEENS4_14SM90_TMA_STOREES1A_S20_S20_EEEvvEEEEvNT_6ParamsE)
        /*0044*/ 	.word	0x00000000
.L_29:


//--------------------- .nv.compat                --------------------------
	.section	.nv.compat,"",@"SHT_CUDA_COMPAT_INFO"
	.align	4
        /*0000*/ 	.byte	0x02, 0x09, 0x01, 0x00, 0x02, 0x02, 0x02, 0x00, 0x02, 0x05, 0x05, 0x00, 0x03, 0x07, 0x01, 0x01
        /*0010*/ 	.byte	0x02, 0x03, 0x01, 0x00, 0x02, 0x06, 0x01, 0x00, 0x04, 0x0b, 0x08, 0x00, 0x09, 0x00, 0x00, 0x00
        /*0020*/ 	.byte	0x00, 0x00, 0x00, 0x00


//--------------------- .nv.info._ZN7cutlass13device_kernelINS_4gemm6kernel13GemmUniversalIN4cute5tupleIJiiiiEEENS1_10collective13CollectiveMmaINS1_35MainloopSm100TmaUmmaWarpSpecializedILi2ELi2ELi2ENS5_IJNS4_1CILi8EEENSA_ILi1EEESC_EEEEENS5_IJNSA_ILi256EEESF_NSA_ILi64EEEEEEfNS5_IJlSC_lEEEfSI_NS4_8TiledMMAINS4_8MMA_AtomIJNS4_23SM100_MMA_TF32_2x1SM_SSINS_10tfloat32_tESM_fLi256ELi256ELNS4_4UMMA5MajorE0ELSO_0ELNSN_7ScaleInE0ELSP_0EEEEEENS4_6LayoutINS5_IJSC_SC_SC_EEENS5_IJNSA_ILi0EEESU_SU_EEEEENS5_IJNS4_10UnderscoreESX_SX_EEEEENS4_18SM100_TMA_2SM_LOADENS4_14ComposedLayoutINS4_7SwizzleILi3ELi4ELi3EEENS4_18smem_ptr_flag_bitsILi32EEENSS_INS5_IJSB_NSA_ILi32EEEEEENS5_IJS16_SC_EEEEEEEvNS4_8identityENS4_28SM100_TMA_2SM_LOAD_MULTICASTES1A_vS1B_EENS_8epilogue10collective18CollectiveEpilogueINS1E_23Sm100TmaWarpSpecializedILi4ELi2ELi32ELb1ELb0EEEJNS5_IJNSA_ILi128EEESF_SG_EEENS5_IJNSS_IS1J_SC_EENSS_IS16_SC_EEEEEfSI_fSI_NS1E_6fusion15FusionCallbacksIS1I_NS1O_17LinearCombinationIffffLNS_15FloatRoundStyleE2EEES1K_S1N_JEEENS4_5SM1004TMEM4LOAD26SM100_TMEM_LOAD_32dp32b32xENS4_13SM90_TMA_LOADES1A_NS4_39AutoVectorizingCopyWithAssumedAlignmentILi128EEENS4_14SM90_TMA_STOREES1A_S20_S20_EEEvvEEEEvNT_6ParamsE --------------------------
	.section	.nv.info._ZN7cutlass13device_kernelINS_4gemm6kernel13GemmUniversalIN4cute5tupleIJiiiiEEENS1_10collective13CollectiveMmaINS1_35MainloopSm100TmaUmmaWarpSpecializedILi2ELi2ELi2ENS5_IJNS4_1CILi8EEENSA_ILi1EEESC_EEEEENS5_IJNSA_ILi256EEESF_NSA_ILi64EEEEEEfNS5_IJlSC_lEEEfSI_NS4_8TiledMMAINS4_8MMA_AtomIJNS4_23SM100_MMA_TF32_2x1SM_SSINS_10tfloat32_tESM_fLi256ELi256ELNS4_4UMMA5MajorE0ELSO_0ELNSN_7ScaleInE0ELSP_0EEEEEENS4_6LayoutINS5_IJSC_SC_SC_EEENS5_IJNSA_ILi0EEESU_SU_EEEEENS5_IJNS4_10UnderscoreESX_SX_EEEEENS4_18SM100_TMA_2SM_LOADENS4_14ComposedLayoutINS4_7SwizzleILi3ELi4ELi3EEENS4_18smem_ptr_flag_bitsILi32EEENSS_INS5_IJSB_NSA_ILi32EEEEEENS5_IJS16_SC_EEEEEEEvNS4_8identityENS4_28SM100_TMA_2SM_LOAD_MULTICASTES1A_vS1B_EENS_8epilogue10collective18CollectiveEpilogueINS1E_23Sm100TmaWarpSpecializedILi4ELi2ELi32ELb1ELb0EEEJNS5_IJNSA_ILi128EEESF_SG_EEENS5_IJNSS_IS1J_SC_EENSS_IS16_SC_EEEEEfSI_fSI_NS1E_6fusion15FusionCallbacksIS1I_NS1O_17LinearCombinationIffffLNS_15FloatRoundStyleE2EEES1K_S1N_JEEENS4_5SM1004TMEM4LOAD26SM100_TMEM_LOAD_32dp32b32xENS4_13SM90_TMA_LOADES1A_NS4_39AutoVectorizingCopyWithAssumedAlignmentILi128EEENS4_14SM90_TMA_STOREES1A_S20_S20_EEEvvEEEEvNT_6ParamsE,"",@"SHT_CUDA_INFO"
	.sectionflags	@""
	.align	4


	//----- nvinfo : EIATTR_CUDA_API_VERSION
	.align		4
        /*0000*/ 	.byte	0x04, 0x37
        /*0002*/ 	.short	(.L_31 - .L_30)
.L_30:
        /*0004*/ 	.word	0x00000082


	//----- nvinfo : EIATTR_KPARAM_INFO
	.align		4
.L_31:
        /*0008*/ 	.byte	0x04, 0x17
        /*000a*/ 	.short	(.L_33 - .L_32)
.L_32:
        /*000c*/ 	.word	0x00000000
        /*0010*/ 	.short	0x0000
        /*0012*/ 	.short	0x0000
        /*0014*/ 	.byte	0x00, 0xf0, 0x01, 0x20


	//----- nvinfo : EIATTR_AT_ENTRY_FRAGMENTS
	.align		4
.L_33:
        /*0018*/ 	.byte	0x04, 0x4f
        /*001a*/ 	.short	(.L_35 - .L_34)


	//   ....[0]....
.L_34:
        /*001c*/ 	.word	0x00000007


	//----- nvinfo : EIATTR_RESERVED_SMEM_USED
	.align		4
.L_35:
        /*0020*/ 	.byte	0x01, 0x41
	.zero		2


	//----- nvinfo : EIATTR_SPARSE_MMA_MASK
	.align		4
        /*0024*/ 	.byte	0x03, 0x50
        /*0026*/ 	.short	0x0000


	//----- nvinfo : EIATTR_TCGEN05_2CTA_USED
	.align		4
        /*0028*/ 	.byte	0x01, 0x52
	.zero		2


	//----- nvinfo : EIATTR_MAXREG_COUNT
	.align		4
        /*002c*/ 	.byte	0x03, 0x1b
        /*002e*/ 	.short	0x00ff


	//----- nvinfo : EIATTR_NUM_BARRIERS
	.align		4
        /*0030*/ 	.byte	0x02, 0x4c
        /*0032*/ 	.byte	0x07
	.zero		1


	//----- nvinfo : EIATTR_EXTERNS
	.align		4
        /*0034*/ 	.byte	0x04, 0x0f
        /*0036*/ 	.short	(.L_37 - .L_36)


	//   ....[0]....
	.align		4
.L_36:
        /*0038*/ 	.word	index@(__assertfail)


	//----- nvinfo : EIATTR_MERCURY_ISA_VERSION
	.align		4
.L_37:
        /*003c*/ 	.byte	0x03, 0x5f
        /*003e*/ 	.short	0x0101


	//----- nvinfo : EIATTR_INT_WARP_WIDE_INSTR_OFFSETS
	.align		4
        /*0040*/ 	.byte	0x04, 0x31
        /*0042*/ 	.short	(.L_39 - .L_38)


	//   ....[0]....
.L_38:
        /*0044*/ 	.word	0x00000cf0


	//   ....[1]....
        /*0048*/ 	.word	0x00000d90


	//   ....[2]....
        /*004c*/ 	.word	0x00004410


	//   ....[3]....
        /*0050*/ 	.word	0x00004440


	//   ....[4]....
        /*0054*/ 	.word	0x00004460


	//   ....[5]....
        /*0058*/ 	.word	0x00005010


	//   ....[6]....
        /*005c*/ 	.word	0x00005070


	//   ....[7]....
        /*0060*/ 	.word	0x00005170


	//   ....[8]....
        /*0064*/ 	.word	0x000051f0


	//   ....[9]....
        /*0068*/ 	.word	0x000052e0


	//   ....[10]....
        /*006c*/ 	.word	0x00005360


	//   ....[11]....
        /*0070*/ 	.word	0x00005460


	//   ....[12]....
        /*0074*/ 	.word	0x000054f0


	//   ....[13]....
        /*0078*/ 	.word	0x000055f0


	//   ....[14]....
        /*007c*/ 	.word	0x00005670


	//   ....[15]....
        /*0080*/ 	.word	0x00005770


	//   ....[16]....
        /*0084*/ 	.word	0x000057f0


	//   ....[17]....
        /*0088*/ 	.word	0x000058f0


	//   ....[18]....
        /*008c*/ 	.word	0x00005980


	//   ....[19]....
        /*0090*/ 	.word	0x00005a80


	//   ....[20]....
        /*0094*/ 	.word	0x00005b10


	//----- nvinfo : EIATTR_COOP_GROUP_MASK_REGIDS
	.align		4
.L_39:
        /*0098*/ 	.byte	0x04, 0x29
        /*009a*/ 	.short	(.L_41 - .L_40)


	//   ....[0]....
.L_40:
        /*009c*/ 	.word	0xffffffff


	//   ....[1]....
        /*00a0*/ 	.word	0xffffffff


	//   ....[2]....
        /*00a4*/ 	.word	0xffffffff


	//   ....[3]....
        /*00a8*/ 	.word	0xffffffff


	//   ....[4]....
        /*00ac*/ 	.word	0xffffffff


	//   ....[5]....
        /*00b0*/ 	.word	0xffffffff


	//   ....[6]....
        /*00b4*/ 	.word	0xffffffff


	//   ....[7]....
        /*00b8*/ 	.word	0xffffffff


	//   ....[8]....
        /*00bc*/ 	.word	0xffffffff


	//   ....[9]....
        /*00c0*/ 	.word	0xffffffff


	//   ....[10]....
        /*00c4*/ 	.word	0xffffffff


	//   ....[11]....
        /*00c8*/ 	.word	0xffffffff


	//   ....[12]....
        /*00cc*/ 	.word	0xffffffff


	//   ....[13]....
        /*00d0*/ 	.word	0xffffffff


	//----- nvinfo : EIATTR_COOP_GROUP_INSTR_OFFSETS
	.align		4
.L_41:
        /*00d4*/ 	.byte	0x04, 0x28
        /*00d6*/ 	.short	(.L_43 - .L_42)


	//   ....[0]....
.L_42:
        /*00d8*/ 	.word	0x000000b0


	//   ....[1]....
        /*00dc*/ 	.word	0x00000520


	//   ....[2]....
        /*00e0*/ 	.word	0x000006a0


	//   ....[3]....
        /*00e4*/ 	.word	0x00000830


	//   ....[4]....
        /*00e8*/ 	.word	0x00000920


	//   ....[5]....
        /*00ec*/ 	.word	0x00000a80


	//   ....[6]....
        /*00f0*/ 	.word	0x00000bd0


	//   ....[7]....
        /*00f4*/ 	.word	0x00000e10


	//   ....[8]....
        /*00f8*/ 	.word	0x000023b0


	//   ....[9]....
        /*00fc*/ 	.word	0x00003150


	//   ....[10]....
        /*0100*/ 	.word	0x00003620


	//   ....[11]....
        /*0104*/ 	.word	0x00003650


	//   ....[12]....
        /*0108*/ 	.word	0x00004310


	//   ....[13]....
        /*010c*/ 	.word	0x00004520


	//----- nvinfo : EIATTR_VRC_CTA_INIT_COUNT
	.align		4
.L_43:
        /*0110*/ 	.byte	0x02, 0x4a
        /*0112*/ 	.byte	0x80
	.zero		1


	//----- nvinfo : EIATTR_SYSCALL_OFFSETS
	.align		4
        /*0114*/ 	.byte	0x04, 0x46
        /*0116*/ 	.short	(.L_45 - .L_44)


	//   ....[0]....
.L_44:
        /*0118*/ 	.word	0x000067d0


	//   ....[1]....
        /*011c*/ 	.word	0x000068c0


	//   ....[2]....
        /*0120*/ 	.word	0x00007290


	//   ....[3]....
        /*0124*/ 	.word	0x00007ce0


	//   ....[4]....
        /*0128*/ 	.word	0x00008700


	//   ....[5]....
        /*012c*/ 	.word	0x00009150


	//   ....[6]....
        /*0130*/ 	.word	0x00009bb0


	//   ....[7]....
        /*0134*/ 	.word	0x0000a640


	//   ....[8]....
        /*0138*/ 	.word	0x0000b0a0


	//   ....[9]....
        /*013c*/ 	.word	0x0000bab0


	//----- nvinfo : EIATTR_MBARRIER_INSTR_OFFSETS
	.align		4
.L_45:
        /*0140*/ 	.byte	0x04, 0x39
        /*0142*/ 	.short	(.L_47 - .L_46)


	//   ....[0]....
.L_46:
        /*0144*/ 	.word	0x00000650
        /*0148*/ 	.word	0x000000ff
        /*014c*/ 	.word	0x00000000
        /*0150*/ 	.short	0x0100
        /*0152*/ 	.byte	0x04
	.zero		1


	//   ....[1]....
        /*0154*/ 	.word	0x00000660
        /*0158*/ 	.word	0x000000ff
        /*015c*/ 	.word	0x00000010
        /*0160*/ 	.short	0x0100
        /*0162*/ 	.byte	0x04
	.zero		1


	//   ....[2]....
        /*0164*/ 	.word	0x00000670
        /*0168*/ 	.word	0x000000ff
        /*016c*/ 	.word	0x00000008
        /*0170*/ 	.short	0x0100
        /*0172*/ 	.byte	0x04
	.zero		1


	//   ....[3]....
        /*0174*/ 	.word	0x00000680
        /*0178*/ 	.word	0x000000ff
        /*017c*/ 	.word	0x00000018
        /*0180*/ 	.short	0x0100
        /*0182*/ 	.byte	0x04
	.zero		1


	//   ....[4]....
        /*0184*/ 	.word	0x000007a0
        /*0188*/ 	.word	0x000000ff
        /*018c*/ 	.word	0x00000020
        /*0190*/ 	.short	0x0100
        /*0192*/ 	.byte	0x04
	.zero		1


	//   ....[5]....
        /*0194*/ 	.word	0x000007b0
        /*0198*/ 	.word	0x000000ff
        /*019c*/ 	.word	0x00000040
        /*01a0*/ 	.short	0x0100
        /*01a2*/ 	.byte	0x04
	.zero		1


	//   ....[6]....
        /*01a4*/ 	.word	0x000007c0
        /*01a8*/ 	.word	0x000000ff
        /*01ac*/ 	.word	0x00000028
        /*01b0*/ 	.short	0x0100
        /*01b2*/ 	.byte	0x04
	.zero		1


	//   ....[7]....
        /*01b4*/ 	.word	0x000007d0
        /*01b8*/ 	.word	0x000000ff
        /*01bc*/ 	.word	0x00000048
        /*01c0*/ 	.short	0x0100
        /*01c2*/ 	.byte	0x04
	.zero		1


	//   ....[8]....
        /*01c4*/ 	.word	0x000007e0
        /*01c8*/ 	.word	0x000000ff
        /*01cc*/ 	.word	0x00000030
        /*01d0*/ 	.short	0x0100
        /*01d2*/ 	.byte	0x04
	.zero		1


	//   ....[9]....
        /*01d4*/ 	.word	0x000007f0
        /*01d8*/ 	.word	0x000000ff
        /*01dc*/ 	.word	0x00000050
        /*01e0*/ 	.short	0x0100
        /*01e2*/ 	.byte	0x04
	.zero		1


	//   ....[10]....
        /*01e4*/ 	.word	0x00000800
        /*01e8*/ 	.word	0x000000ff
        /*01ec*/ 	.word	0x00000038
        /*01f0*/ 	.short	0x0100
        /*01f2*/ 	.byte	0x04
	.zero		1


	//   ....[11]....
        /*01f4*/ 	.word	0x00000810
        /*01f8*/ 	.word	0x000000ff
        /*01fc*/ 	.word	0x00000058
        /*0200*/ 	.short	0x0100
        /*0202*/ 	.byte	0x04
	.zero		1


	//   ....[12]....
        /*0204*/ 	.word	0x000008f0
        /*0208*/ 	.word	0x000000ff
        /*020c*/ 	.word	0x00000060
        /*0210*/ 	.short	0x0100
        /*0212*/ 	.byte	0x06
	.zero		1


	//   ....[13]....
        /*0214*/ 	.word	0x00000900
        /*0218*/ 	.word	0x000000ff
        /*021c*/ 	.word	0x00000068
        /*0220*/ 	.short	0x0100
        /*0222*/ 	.byte	0x06
	.zero		1


	//   ....[14]....
        /*0224*/ 	.word	0x00000a30
        /*0228*/ 	.word	0x000000ff
        /*022c*/ 	.word	0x00000070
        /*0230*/ 	.short	0x0100
        /*0232*/ 	.byte	0x06
	.zero		1


	//   ....[15]....
        /*0234*/ 	.word	0x00000a40
        /*0238*/ 	.word	0x000000ff
        /*023c*/ 	.word	0x00000080
        /*0240*/ 	.short	0x0100
        /*0242*/ 	.byte	0x06
	.zero		1


	//   ....[16]....
        /*0244*/ 	.word	0x00000a50
        /*0248*/ 	.word	0x000000ff
        /*024c*/ 	.word	0x00000078
        /*0250*/ 	.short	0x0100
        /*0252*/ 	.byte	0x06
	.zero		1


	//   ....[17]....
        /*0254*/ 	.word	0x00000a60
        /*0258*/ 	.word	0x000000ff
        /*025c*/ 	.word	0x00000088
        /*0260*/ 	.short	0x0100
        /*0262*/ 	.byte	0x06
	.zero		1


	//   ....[18]....
        /*0264*/ 	.word	0x00000b80
        /*0268*/ 	.word	0x000000ff
        /*026c*/ 	.word	0x00000090
        /*0270*/ 	.short	0x0100
        /*0272*/ 	.byte	0x04
	.zero		1


	//   ....[19]....
        /*0274*/ 	.word	0x00000b90
        /*0278*/ 	.word	0x000000ff
        /*027c*/ 	.word	0x000000a0
        /*0280*/ 	.short	0x0100
        /*0282*/ 	.byte	0x04
	.zero		1


	//   ....[20]....
        /*0284*/ 	.word	0x00000ba0
        /*0288*/ 	.word	0x000000ff
        /*028c*/ 	.word	0x00000098
        /*0290*/ 	.short	0x0100
        /*0292*/ 	.byte	0x04
	.zero		1


	//   ....[21]....
        /*0294*/ 	.word	0x00000bb0
        /*0298*/ 	.word	0x000000ff
        /*029c*/ 	.word	0x000000a8
        /*02a0*/ 	.short	0x0100
        /*02a2*/ 	.byte	0x04
	.zero		1


	//   ....[22]....
        /*02a4*/ 	.word	0x00000ca0
        /*02a8*/ 	.word	0x000000ff
        /*02ac*/ 	.word	0x000000b0
        /*02b0*/ 	.short	0x0100
        /*02b2*/ 	.byte	0x04
	.zero		1


	//   ....[23]....
        /*02b4*/ 	.word	0x00000cb0
        /*02b8*/ 	.word	0x000000ff
        /*02bc*/ 	.word	0x000000c0
        /*02c0*/ 	.short	0x0100
        /*02c2*/ 	.byte	0x04
	.zero		1


	//   ....[24]....
        /*02c4*/ 	.word	0x00000cc0
        /*02c8*/ 	.word	0x000000ff
        /*02cc*/ 	.word	0x000000b8
        /*02d0*/ 	.short	0x0100
        /*02d2*/ 	.byte	0x04
	.zero		1


	//   ....[25]....
        /*02d4*/ 	.word	0x00000cd0
        /*02d8*/ 	.word	0x000000ff
        /*02dc*/ 	.word	0x000000c8
        /*02e0*/ 	.short	0x0100
        /*02e2*/ 	.byte	0x04
	.zero		1


	//   ....[26]....
        /*02e4*/ 	.word	0x00000dd0
        /*02e8*/ 	.word	0x000000ff
        /*02ec*/ 	.word	0x000000d0
        /*02f0*/ 	.short	0x0100
        /*02f2*/ 	.byte	0x06
	.zero		1


	//   ....[27]....
        /*02f4*/ 	.word	0x00001a10
        /*02f8*/ 	.word	0x00000000
        /*02fc*/ 	.word	0x000000c0
        /*0300*/ 	.short	0x010a
        /*0302*/ 	.byte	0xff
	.zero		1


	//   ....[28]....
        /*0304*/ 	.word	0x00001a40
        /*0308*/ 	.word	0x00000000
        /*030c*/ 	.word	0x000000b0
        /*0310*/ 	.short	0x0101
        /*0312*/ 	.byte	0xff
	.zero		1


	//   ....[29]....
        /*0314*/ 	.word	0x00001b00
        /*0318*/ 	.word	0x000000ff
        /*031c*/ 	.word	0x00000010
        /*0320*/ 	.short	0x010a
        /*0322*/ 	.byte	0x04
	.zero		1


	//   ....[30]....
        /*0324*/ 	.word	0x00001bc0
        /*0328*/ 	.word	0x000000ff
        /*032c*/ 	.word	0x00000010
        /*0330*/ 	.short	0x010a
        /*0332*/ 	.byte	0x21
	.zero		1


	//   ....[31]....
        /*0334*/ 	.word	0x00001d70
        /*0338*/ 	.word	0x000000ff
        /*033c*/ 	.word	0x00000010
        /*0340*/ 	.short	0x010a
        /*0342*/ 	.byte	0x05
	.zero		1


	//   ....[32]....
        /*0344*/ 	.word	0x00001f50
        /*0348*/ 	.word	0x000000ff
        /*034c*/ 	.word	0x00000068
        /*0350*/ 	.short	0x0101
        /*0352*/ 	.byte	0x0e
	.zero		1


	//   ....[33]....
        /*0354*/ 	.word	0x00001f70
        /*0358*/ 	.word	0x000000ff
        /*035c*/ 	.word	0x00000010
        /*0360*/ 	.short	0x010a
        /*0362*/ 	.byte	0x04
	.zero		1


	//   ....[34]....
        /*0364*/ 	.word	0x00001ff0
        /*0368*/ 	.word	0x000000ff
        /*036c*/ 	.word	0x00000010
        /*0370*/ 	.short	0x010a
        /*0372*/ 	.byte	0x07
	.zero		1


	//   ....[35]....
        /*0374*/ 	.word	0x00002130
        /*0378*/ 	.word	0x000000ff
        /*037c*/ 	.word	0x00000010
        /*0380*/ 	.short	0x010a
        /*0382*/ 	.byte	0x04
	.zero		1


	//   ....[36]....
        /*0384*/ 	.word	0x000023e0
        /*0388*/ 	.word	0x00000003
        /*038c*/ 	.word	0x00000070
        /*0390*/ 	.short	0x010a
        /*0392*/ 	.byte	0xff
	.zero		1


	//   ....[37]....
        /*0394*/ 	.word	0x00002530
        /*0398*/ 	.word	0x00000000
        /*039c*/ 	.word	0x00000000
        /*03a0*/ 	.short	0x0101
        /*03a2*/ 	.byte	0xff
	.zero		1


	//   ....[38]....
        /*03a4*/ 	.word	0x00002af0
        /*03a8*/ 	.word	0x000000ff
        /*03ac*/ 	.word	0x00000000
        /*03b0*/ 	.short	0x010a
        /*03b2*/ 	.byte	0x04
	.zero		1


	//   ....[39]....
        /*03b4*/ 	.word	0x00002b90
        /*03b8*/ 	.word	0x00000000
        /*03bc*/ 	.word	0x00000000
        /*03c0*/ 	.short	0x010a
        /*03c2*/ 	.byte	0xff
	.zero		1


	//   ....[40]....
        /*03c4*/ 	.word	0x00002cb0
        /*03c8*/ 	.word	0x00000000
        /*03cc*/ 	.word	0x000000b0
        /*03d0*/ 	.short	0x010a
        /*03d2*/ 	.byte	0xff
	.zero		1


	//   ....[41]....
        /*03d4*/ 	.word	0x00002d20
        /*03d8*/ 	.word	0x00000000
        /*03dc*/ 	.word	0x00000000
        /*03e0*/ 	.short	0x0101
        /*03e2*/ 	.byte	0xff
	.zero		1


	//   ....[42]....
        /*03e4*/ 	.word	0x00002d40
        /*03e8*/ 	.word	0x000000ff
        /*03ec*/ 	.word	0x00000080
        /*03f0*/ 	.short	0x010a
        /*03f2*/ 	.byte	0x04
	.zero		1


	//   ....[43]....
        /*03f4*/ 	.word	0x00002e60
        /*03f8*/ 	.word	0x00000000
        /*03fc*/ 	.word	0x00000070
        /*0400*/ 	.short	0x010a
        /*0402*/ 	.byte	0xff
	.zero		1


	//   ....[44]....
        /*0404*/ 	.word	0x00002f60
        /*0408*/ 	.word	0x00000000
        /*040c*/ 	.word	0x00000000
        /*0410*/ 	.short	0x0101
        /*0412*/ 	.byte	0xff
	.zero		1


	//   ....[45]....
        /*0414*/ 	.word	0x00002ff0
        /*0418*/ 	.word	0x000000ff
        /*041c*/ 	.word	0x00000080
        /*0420*/ 	.short	0x0106
        /*0422*/ 	.byte	0x04
	.zero		1


	//   ....[46]....
        /*0424*/ 	.word	0x00003010
        /*0428*/ 	.word	0x000000ff
        /*042c*/ 	.word	0x00000080
        /*0430*/ 	.short	0x010a
        /*0432*/ 	.byte	0x04
	.zero		1


	//   ....[47]....
        /*0434*/ 	.word	0x000030a0
        /*0438*/ 	.word	0x000000ff
        /*043c*/ 	.word	0x00000080
        /*0440*/ 	.short	0x0106
        /*0442*/ 	.byte	0x07
	.zero		1


	//   ....[48]....
        /*0444*/ 	.word	0x000030e0
        /*0448*/ 	.word	0x00000000
        /*044c*/ 	.word	0x00000080
        /*0450*/ 	.short	0x010a
        /*0452*/ 	.byte	0xff
	.zero		1


	//   ....[49]....
        /*0454*/ 	.word	0x00003320
        /*0458*/ 	.word	0x000000ff
        /*045c*/ 	.word	0x00000008
        /*0460*/ 	.short	0x010a
        /*0462*/ 	.byte	0x05
	.zero		1


	//   ....[50]....
        /*0464*/ 	.word	0x00003340
        /*0468*/ 	.word	0x000000ff
        /*046c*/ 	.word	0x00000008
        /*0470*/ 	.short	0x010a
        /*0472*/ 	.byte	0x05
	.zero		1


	//   ....[51]....
        /*0474*/ 	.word	0x000034d0
        /*0478*/ 	.word	0x000000ff
        /*047c*/ 	.word	0x00000008
        /*0480*/ 	.short	0x010a
        /*0482*/ 	.byte	0x05
	.zero		1


	//   ....[52]....
        /*0484*/ 	.word	0x000034f0
        /*0488*/ 	.word	0x000000ff
        /*048c*/ 	.word	0x00000008
        /*0490*/ 	.short	0x010a
        /*0492*/ 	.byte	0x05
	.zero		1


	//   ....[53]....
        /*0494*/ 	.word	0x000035b0
        /*0498*/ 	.word	0x000000ff
        /*049c*/ 	.word	0x00000000
        /*04a0*/ 	.short	0x0101
        /*04a2*/ 	.byte	0x04
	.zero		1


	//   ....[54]....
        /*04a4*/ 	.word	0x00003970
        /*04a8*/ 	.word	0x00000000
        /*04ac*/ 	.word	0x00000070
        /*04b0*/ 	.short	0x010a
        /*04b2*/ 	.byte	0xff
	.zero		1


	//   ....[55]....
        /*04b4*/ 	.word	0x00003a30
        /*04b8*/ 	.word	0x00000000
        /*04bc*/ 	.word	0x00000000
        /*04c0*/ 	.short	0x0101
        /*04c2*/ 	.byte	0xff
	.zero		1


	//   ....[56]....
        /*04c4*/ 	.word	0x00003af0
        /*04c8*/ 	.word	0x000000ff
        /*04cc*/ 	.word	0x00000000
        /*04d0*/ 	.short	0x010a
        /*04d2*/ 	.byte	0x04
	.zero		1


	//   ....[57]....
        /*04d4*/ 	.word	0x00003b00
        /*04d8*/ 	.word	0x000000ff
        /*04dc*/ 	.word	0x000000a0
        /*04e0*/ 	.short	0x010a
        /*04e2*/ 	.byte	0x2e
	.zero		1


	//   ....[58]....
        /*04e4*/ 	.word	0x00003bb0
        /*04e8*/ 	.word	0x000000ff
        /*04ec*/ 	.word	0x00000000
        /*04f0*/ 	.short	0x010a
        /*04f2*/ 	.byte	0x07
	.zero		1


	//   ....[59]....
        /*04f4*/ 	.word	0x00003ce0
        /*04f8*/ 	.word	0x000000ff
        /*04fc*/ 	.word	0x00000000
        /*0500*/ 	.short	0x010a
        /*0502*/ 	.byte	0x04
	.zero		1


	//   ....[60]....
        /*0504*/ 	.word	0x00004120
        /*0508*/ 	.word	0x000000ff
        /*050c*/ 	.word	0x00000000
        /*0510*/ 	.short	0x010a
        /*0512*/ 	.byte	0x04
	.zero		1


	//   ....[61]....
        /*0514*/ 	.word	0x000041c0
        /*0518*/ 	.word	0x00000000
        /*051c*/ 	.word	0x00000000
        /*0520*/ 	.short	0x010a
        /*0522*/ 	.byte	0xff
	.zero		1


	//   ....[62]....
        /*0524*/ 	.word	0x00004200
        /*0528*/ 	.word	0x00000000
        /*052c*/ 	.word	0x00000000
        /*0530*/ 	.short	0x010a
        /*0532*/ 	.byte	0xff
	.zero		1


	//   ....[63]....
        /*0534*/ 	.word	0x00004270
        /*0538*/ 	.word	0x000000ff
        /*053c*/ 	.word	0x00000000
        /*0540*/ 	.short	0x0101
        /*0542*/ 	.byte	0x04
	.zero		1


	//   ....[64]....
        /*0544*/ 	.word	0x000042b0
        /*0548*/ 	.word	0x000000ff
        /*054c*/ 	.word	0x000000d0
        /*0550*/ 	.short	0x010a
        /*0552*/ 	.byte	0x29
	.zero		1


	//   ....[65]....
        /*0554*/ 	.word	0x00004300
        /*0558*/ 	.word	0x000000ff
        /*055c*/ 	.word	0x00000000
        /*0560*/ 	.short	0x0101
        /*0562*/ 	.byte	0x04
	.zero		1


	//   ....[66]....
        /*0564*/ 	.word	0x000047c0
        /*0568*/ 	.word	0x00000008
        /*056c*/ 	.word	0x00000070
        /*0570*/ 	.short	0x010a
        /*0572*/ 	.byte	0xff
	.zero		1


	//   ....[67]....
        /*0574*/ 	.word	0x00004930
        /*0578*/ 	.word	0x00000000
        /*057c*/ 	.word	0x00000000
        /*0580*/ 	.short	0x0101
        /*0582*/ 	.byte	0xff
	.zero		1


	//   ....[68]....
        /*0584*/ 	.word	0x00004e20
        /*0588*/ 	.word	0x000000ff
        /*058c*/ 	.word	0x00000068
        /*0590*/ 	.short	0x010a
        /*0592*/ 	.byte	0x15
	.zero		1


	//   ....[69]....
        /*0594*/ 	.word	0x00004fb0
        /*0598*/ 	.word	0x000000ff
        /*059c*/ 	.word	0x00000040
        /*05a0*/ 	.short	0x010a
        /*05a2*/ 	.byte	0x15
	.zero		1


	//   ....[70]....
        /*05a4*/ 	.word	0x00005110
        /*05a8*/ 	.word	0x000000ff
        /*05ac*/ 	.word	0x00000020
        /*05b0*/ 	.short	0x010b
        /*05b2*/ 	.byte	0x15
	.zero		1


	//   ....[71]....
        /*05b4*/ 	.word	0x00005130
        /*05b8*/ 	.word	0x000000ff
        /*05bc*/ 	.word	0x00000000
        /*05c0*/ 	.short	0x0101
        /*05c2*/ 	.byte	0x06
	.zero		1


	//   ....[72]....
        /*05c4*/ 	.word	0x00005140
        /*05c8*/ 	.word	0x000000ff
        /*05cc*/ 	.word	0x00000048
        /*05d0*/ 	.short	0x010a
        /*05d2*/ 	.byte	0x15
	.zero		1


	//   ....[73]....
        /*05d4*/ 	.word	0x00005290
        /*05d8*/ 	.word	0x000000ff
        /*05dc*/ 	.word	0x00000028
        /*05e0*/ 	.short	0x010b
        /*05e2*/ 	.byte	0x15
	.zero		1


	//   ....[74]....
        /*05e4*/ 	.word	0x000052a0
        /*05e8*/ 	.word	0x000000ff
        /*05ec*/ 	.word	0x00000000
        /*05f0*/ 	.short	0x0101
        /*05f2*/ 	.byte	0x07
	.zero		1


	//   ....[75]....
        /*05f4*/ 	.word	0x000052b0
        /*05f8*/ 	.word	0x000000ff
        /*05fc*/ 	.word	0x00000050
        /*0600*/ 	.short	0x010a
        /*0602*/ 	.byte	0x15
	.zero		1


	//   ....[76]....
        /*0604*/ 	.word	0x00005400
        /*0608*/ 	.word	0x000000ff
        /*060c*/ 	.word	0x00000030
        /*0610*/ 	.short	0x010b
        /*0612*/ 	.byte	0x15
	.zero		1


	//   ....[77]....
        /*0614*/ 	.word	0x00005420
        /*0618*/ 	.word	0x000000ff
        /*061c*/ 	.word	0x00000000
        /*0620*/ 	.short	0x0101
        /*0622*/ 	.byte	0x18
	.zero		1


	//   ....[78]....
        /*0624*/ 	.word	0x00005430
        /*0628*/ 	.word	0x000000ff
        /*062c*/ 	.word	0x00000058
        /*0630*/ 	.short	0x010a
        /*0632*/ 	.byte	0x15
	.zero		1


	//   ....[79]....
        /*0634*/ 	.word	0x00005590
        /*0638*/ 	.word	0x000000ff
        /*063c*/ 	.word	0x00000038
        /*0640*/ 	.short	0x010b
        /*0642*/ 	.byte	0x15
	.zero		1


	//   ....[80]....
        /*0644*/ 	.word	0x000055b0
        /*0648*/ 	.word	0x000000ff
        /*064c*/ 	.word	0x00000000
        /*0650*/ 	.short	0x0101
        /*0652*/ 	.byte	0x10
	.zero		1


	//   ....[81]....
        /*0654*/ 	.word	0x000055c0
        /*0658*/ 	.word	0x000000ff
        /*065c*/ 	.word	0x00000040
        /*0660*/ 	.short	0x010a
        /*0662*/ 	.byte	0x15
	.zero		1


	//   ....[82]....
        /*0664*/ 	.word	0x00005720
        /*0668*/ 	.word	0x000000ff
        /*066c*/ 	.word	0x00000020
        /*0670*/ 	.short	0x010b
        /*0672*/ 	.byte	0x15
	.zero		1


	//   ....[83]....
        /*0674*/ 	.word	0x00005730
        /*0678*/ 	.word	0x000000ff
        /*067c*/ 	.word	0x00000000
        /*0680*/ 	.short	0x0101
        /*0682*/ 	.byte	0x06
	.zero		1


	//   ....[84]....
        /*0684*/ 	.word	0x00005740
        /*0688*/ 	.word	0x000000ff
        /*068c*/ 	.word	0x00000048
        /*0690*/ 	.short	0x010a
        /*0692*/ 	.byte	0x15
	.zero		1


	//   ....[85]....
        /*0694*/ 	.word	0x000058a0
        /*0698*/ 	.word	0x000000ff
        /*069c*/ 	.word	0x00000028
        /*06a0*/ 	.short	0x010b
        /*06a2*/ 	.byte	0x15
	.zero		1


	//   ....[86]....
        /*06a4*/ 	.word	0x000058b0
        /*06a8*/ 	.word	0x000000ff
        /*06ac*/ 	.word	0x00000000
        /*06b0*/ 	.short	0x0101
        /*06b2*/ 	.byte	0x07
	.zero		1


	//   ....[87]....
        /*06b4*/ 	.word	0x000058c0
        /*06b8*/ 	.word	0x000000ff
        /*06bc*/ 	.word	0x00000050
        /*06c0*/ 	.short	0x010a
        /*06c2*/ 	.byte	0x15
	.zero		1


	//   ....[88]....
        /*06c4*/ 	.word	0x00005a30
        /*06c8*/ 	.word	0x000000ff
        /*06cc*/ 	.word	0x00000030
        /*06d0*/ 	.short	0x010b
        /*06d2*/ 	.byte	0x15
	.zero		1


	//   ....[89]....
        /*06d4*/ 	.word	0x00005a40
        /*06d8*/ 	.word	0x000000ff
        /*06dc*/ 	.word	0x00000000
        /*06e0*/ 	.short	0x0101
        /*06e2*/ 	.byte	0x18
	.zero		1


	//   ....[90]....
        /*06e4*/ 	.word	0x00005a50
        /*06e8*/ 	.word	0x000000ff
        /*06ec*/ 	.word	0x00000058
        /*06f0*/ 	.short	0x010a
        /*06f2*/ 	.byte	0x15
	.zero		1


	//   ....[91]....
        /*06f4*/ 	.word	0x00005c40
        /*06f8*/ 	.word	0x000000ff
        /*06fc*/ 	.word	0x00000038
        /*0700*/ 	.short	0x010b
        /*0702*/ 	.byte	0x15
	.zero		1


	//   ....[92]....
        /*0704*/ 	.word	0x00005c50
        /*0708*/ 	.word	0x000000ff
        /*070c*/ 	.word	0x00000000
        /*0710*/ 	.short	0x0101
        /*0712*/ 	.byte	0x10
	.zero		1


	//   ....[93]....
        /*0714*/ 	.word	0x00005c70
        /*0718*/ 	.word	0x000000ff
        /*071c*/ 	.word	0x00000040
        /*0720*/ 	.short	0x010a
        /*0722*/ 	.byte	0x15
	.zero		1


	//   ....[94]....
        /*0724*/ 	.word	0x00005c90
        /*0728*/ 	.word	0x000000ff
        /*072c*/ 	.word	0x00000048
        /*0730*/ 	.short	0x010a
        /*0732*/ 	.byte	0x15
	.zero		1


	//   ....[95]....
        /*0734*/ 	.word	0x00005cb0
        /*0738*/ 	.word	0x000000ff
        /*073c*/ 	.word	0x00000050
        /*0740*/ 	.short	0x010a
        /*0742*/ 	.byte	0x15
	.zero		1


	//   ....[96]....
        /*0744*/ 	.word	0x00005d00
        /*0748*/ 	.word	0x00000002
        /*074c*/ 	.word	0x00000058
        /*0750*/ 	.short	0x010a
        /*0752*/ 	.byte	0xff
	.zero		1


	//   ....[97]....
        /*0754*/ 	.word	0x00006040
        /*0758*/ 	.word	0x00000000
        /*075c*/ 	.word	0x00000070
        /*0760*/ 	.short	0x010a
        /*0762*/ 	.byte	0xff
	.zero		1


	//   ....[98]....
        /*0764*/ 	.word	0x00006110
        /*0768*/ 	.word	0x00000000
        /*076c*/ 	.word	0x00000000
        /*0770*/ 	.short	0x0101
        /*0772*/ 	.byte	0xff
	.zero		1


	//   ....[99]....
        /*0774*/ 	.word	0x00006db0
        /*0778*/ 	.word	0x000000ff
        /*077c*/ 	.word	0x00000020
        /*0780*/ 	.short	0x010a
        /*0782*/ 	.byte	0x2b
	.zero		1


	//   ....[100]....
        /*0784*/ 	.word	0x00006ed0
        /*0788*/ 	.word	0x0000006d
        /*078c*/ 	.word	0x00000090
        /*0790*/ 	.short	0x010a
        /*0792*/ 	.byte	0xff
	.zero		1


	//   ....[101]....
        /*0794*/ 	.word	0x00007040
        /*0798*/ 	.word	0x000000ff
        /*079c*/ 	.word	0x00000020
        /*07a0*/ 	.short	0x010a
        /*07a2*/ 	.byte	0x2b
	.zero		1


	//   ....[102]....
        /*07a4*/ 	.word	0x00007170
        /*07a8*/ 	.word	0x0000006d
        /*07ac*/ 	.word	0x00000090
        /*07b0*/ 	.short	0x010a
        /*07b2*/ 	.byte	0xff
	.zero		1


	//   ....[103]....
        /*07b4*/ 	.word	0x00007980
        /*07b8*/ 	.word	0x00000000
        /*07bc*/ 	.word	0x00000000
        /*07c0*/ 	.short	0x0101
        /*07c2*/ 	.byte	0xff
	.zero		1


	//   ....[104]....
        /*07c4*/ 	.word	0x00007990
        /*07c8*/ 	.word	0x00000002
        /*07cc*/ 	.word	0x00000020
        /*07d0*/ 	.short	0x010a
        /*07d2*/ 	.byte	0xff
	.zero		1


	//   ....[105]....
        /*07d4*/ 	.word	0x00007a70
        /*07d8*/ 	.word	0x00000002
        /*07dc*/ 	.word	0x00000020
        /*07e0*/ 	.short	0x010a
        /*07e2*/ 	.byte	0xff
	.zero		1


	//   ....[106]....
        /*07e4*/ 	.word	0x000083a0
        /*07e8*/ 	.word	0x00000074
        /*07ec*/ 	.word	0x00000000
        /*07f0*/ 	.short	0x0101
        /*07f2*/ 	.byte	0xff
	.zero		1


	//   ....[107]....
        /*07f4*/ 	.word	0x000083c0
        /*07f8*/ 	.word	0x00000000
        /*07fc*/ 	.word	0x00000020
        /*0800*/ 	.short	0x010a
        /*0802*/ 	.byte	0xff
	.zero		1


	//   ....[108]....
        /*0804*/ 	.word	0x00008490
        /*0808*/ 	.word	0x00000000
        /*080c*/ 	.word	0x00000020
        /*0810*/ 	.short	0x010a
        /*0812*/ 	.byte	0xff
	.zero		1


	//   ....[109]....
        /*0814*/ 	.word	0x00008dc0
        /*0818*/ 	.word	0x00000074
        /*081c*/ 	.word	0x00000000
        /*0820*/ 	.short	0x0101
        /*0822*/ 	.byte	0xff
	.zero		1


	//   ....[110]....
        /*0824*/ 	.word	0x00008de0
        /*0828*/ 	.word	0x00000000
        /*082c*/ 	.word	0x00000020
        /*0830*/ 	.short	0x010a
        /*0832*/ 	.byte	0xff
	.zero		1


	//   ....[111]....
        /*0834*/ 	.word	0x00008ec0
        /*0838*/ 	.word	0x00000000
        /*083c*/ 	.word	0x00000020
        /*0840*/ 	.short	0x010a
        /*0842*/ 	.byte	0xff
	.zero		1


	//   ....[112]....
        /*0844*/ 	.word	0x00009810
        /*0848*/ 	.word	0x00000075
        /*084c*/ 	.word	0x00000000
        /*0850*/ 	.short	0x0101
        /*0852*/ 	.byte	0xff
	.zero		1


	//   ....[113]....
        /*0854*/ 	.word	0x00009830
        /*0858*/ 	.word	0x00000000
        /*085c*/ 	.word	0x00000020
        /*0860*/ 	.short	0x010a
        /*0862*/ 	.byte	0xff
	.zero		1


	//   ....[114]....
        /*0864*/ 	.word	0x00009900
        /*0868*/ 	.word	0x00000000
        /*086c*/ 	.word	0x00000020
        /*0870*/ 	.short	0x010a
        /*0872*/ 	.byte	0xff
	.zero		1


	//   ....[115]....
        /*0874*/ 	.word	0x0000a2a0
        /*0878*/ 	.word	0x00000075
        /*087c*/ 	.word	0x00000000
        /*0880*/ 	.short	0x0101
        /*0882*/ 	.byte	0xff
	.zero		1


	//   ....[116]....
        /*0884*/ 	.word	0x0000a2c0
        /*0888*/ 	.word	0x00000000
        /*088c*/ 	.word	0x00000020
        /*0890*/ 	.short	0x010a
        /*0892*/ 	.byte	0xff
	.zero		1


	//   ....[117]....
        /*0894*/ 	.word	0x0000a390
        /*0898*/ 	.word	0x00000000
        /*089c*/ 	.word	0x00000020
        /*08a0*/ 	.short	0x010a
        /*08a2*/ 	.byte	0xff
	.zero		1


	//   ....[118]....
        /*08a4*/ 	.word	0x0000ad00
        /*08a8*/ 	.word	0x00000075
        /*08ac*/ 	.word	0x00000000
        /*08b0*/ 	.short	0x0101
        /*08b2*/ 	.byte	0xff
	.zero		1


	//   ....[119]....
        /*08b4*/ 	.word	0x0000ad20
        /*08b8*/ 	.word	0x00000000
        /*08bc*/ 	.word	0x00000020
        /*08c0*/ 	.short	0x010a
        /*08c2*/ 	.byte	0xff
	.zero		1


	//   ....[120]....
        /*08c4*/ 	.word	0x0000adf0
        /*08c8*/ 	.word	0x00000000
        /*08cc*/ 	.word	0x00000020
        /*08d0*/ 	.short	0x010a
        /*08d2*/ 	.byte	0xff
	.zero		1


	//   ....[121]....
        /*08d4*/ 	.word	0x0000b760
        /*08d8*/ 	.word	0x00000075
        /*08dc*/ 	.word	0x00000000
        /*08e0*/ 	.short	0x0101
        /*08e2*/ 	.byte	0xff
	.zero		1


	//   ....[122]....
        /*08e4*/ 	.word	0x0000b780
        /*08e8*/ 	.word	0x00000000
        /*08ec*/ 	.word	0x00000020
        /*08f0*/ 	.short	0x010a
        /*08f2*/ 	.byte	0xff
	.zero		1


	//   ....[123]....
        /*08f4*/ 	.word	0x0000b850
        /*08f8*/ 	.word	0x00000000
        /*08fc*/ 	.word	0x00000020
        /*0900*/ 	.short	0x010a
        /*0902*/ 	.byte	0xff
	.zero		1


	//   ....[124]....
        /*0904*/ 	.word	0x0000bb40
        /*0908*/ 	.word	0x0000006d
        /*090c*/ 	.word	0x00000000
        /*0910*/ 	.short	0x0101
        /*0912*/ 	.byte	0xff
	.zero		1


	//   ....[125]....
        /*0914*/ 	.word	0x0000c1c0
        /*0918*/ 	.word	0x00000000
        /*091c*/ 	.word	0x00000000
        /*0920*/ 	.short	0x0101
        /*0922*/ 	.byte	0xff
	.zero		1


	//   ....[126]....
        /*0924*/ 	.word	0x0000c470
        /*0928*/ 	.word	0x000000ff
        /*092c*/ 	.word	0x00000000
        /*0930*/ 	.short	0x0101
        /*0932*/ 	.byte	0x04
	.zero		1


	//   ....[127]....
        /*0934*/ 	.word	0x0000c490
        /*0938*/ 	.word	0x00000000
        /*093c*/ 	.word	0x000000c0
        /*0940*/ 	.short	0x010a
        /*0942*/ 	.byte	0xff
	.zero		1


	//   ....[128]....
        /*0944*/ 	.word	0x0000c4f0
        /*0948*/ 	.word	0x00000000
        /*094c*/ 	.word	0x00000010
        /*0950*/ 	.short	0x010a
        /*0952*/ 	.byte	0xff
	.zero		1


	//   ....[129]....
        /*0954*/ 	.word	0x0000c550
        /*0958*/ 	.word	0x00000000
        /*095c*/ 	.word	0x00000010
        /*0960*/ 	.short	0x010a
        /*0962*/ 	.byte	0xff
	.zero		1


	//   ....[130]....
        /*0964*/ 	.word	0x0000c5a0
        /*0968*/ 	.word	0x00000003
        /*096c*/ 	.word	0x00000070
        /*0970*/ 	.short	0x010a
        /*0972*/ 	.byte	0xff
	.zero		1


	//   ....[131]....
        /*0974*/ 	.word	0x0000c600
        /*0978*/ 	.word	0x00000000
        /*097c*/ 	.word	0x00000000
        /*0980*/ 	.short	0x010a
        /*0982*/ 	.byte	0xff
	.zero		1


	//   ....[132]....
        /*0984*/ 	.word	0x0000c650
        /*0988*/ 	.word	0x00000000
        /*098c*/ 	.word	0x000000b0
        /*0990*/ 	.short	0x010a
        /*0992*/ 	.byte	0xff
	.zero		1


	//   ....[133]....
        /*0994*/ 	.word	0x0000c6b0
        /*0998*/ 	.word	0x00000000
        /*099c*/ 	.word	0x00000080
        /*09a0*/ 	.short	0x010a
        /*09a2*/ 	.byte	0xff
	.zero		1


	//   ....[134]....
        /*09a4*/ 	.word	0x0000c700
        /*09a8*/ 	.word	0x00000000
        /*09ac*/ 	.word	0x00000070
        /*09b0*/ 	.short	0x010a
        /*09b2*/ 	.byte	0xff
	.zero		1


	//   ....[135]....
        /*09b4*/ 	.word	0x0000c760
        /*09b8*/ 	.word	0x00000000
        /*09bc*/ 	.word	0x00000080
        /*09c0*/ 	.short	0x010a
        /*09c2*/ 	.byte	0xff
	.zero		1


	//   ....[136]....
        /*09c4*/ 	.word	0x0000c7c0
        /*09c8*/ 	.word	0x00000005
        /*09cc*/ 	.word	0x00000008
        /*09d0*/ 	.short	0x010a
        /*09d2*/ 	.byte	0xff
	.zero		1


	//   ....[137]....
        /*09d4*/ 	.word	0x0000c8a0
        /*09d8*/ 	.word	0x00000003
        /*09dc*/ 	.word	0x00000008
        /*09e0*/ 	.short	0x010a
        /*09e2*/ 	.byte	0xff
	.zero		1


	//   ....[138]....
        /*09e4*/ 	.word	0x0000c8f0
        /*09e8*/ 	.word	0x00000000
        /*09ec*/ 	.word	0x00000070
        /*09f0*/ 	.short	0x010a
        /*09f2*/ 	.byte	0xff
	.zero		1


	//   ....[139]....
        /*09f4*/ 	.word	0x0000c950
        /*09f8*/ 	.word	0x00000000
        /*09fc*/ 	.word	0x000000a0
        /*0a00*/ 	.short	0x010a
        /*0a02*/ 	.byte	0xff
	.zero		1


	//   ....[140]....
        /*0a04*/ 	.word	0x0000c9b0
        /*0a08*/ 	.word	0x00000000
        /*0a0c*/ 	.word	0x00000000
        /*0a10*/ 	.short	0x010a
        /*0a12*/ 	.byte	0xff
	.zero		1


	//   ....[141]....
        /*0a14*/ 	.word	0x0000ca10
        /*0a18*/ 	.word	0x00000000
        /*0a1c*/ 	.word	0x00000000
        /*0a20*/ 	.short	0x010a
        /*0a22*/ 	.byte	0xff
	.zero		1


	//   ....[142]....
        /*0a24*/ 	.word	0x0000ca70
        /*0a28*/ 	.word	0x00000000
        /*0a2c*/ 	.word	0x000000d0
        /*0a30*/ 	.short	0x010a
        /*0a32*/ 	.byte	0xff
	.zero		1


	//   ....[143]....
        /*0a34*/ 	.word	0x0000cac0
        /*0a38*/ 	.word	0x00000008
        /*0a3c*/ 	.word	0x00000070
        /*0a40*/ 	.short	0x010a
        /*0a42*/ 	.byte	0xff
	.zero		1


	//   ....[144]....
        /*0a44*/ 	.word	0x0000cb20
        /*0a48*/ 	.word	0x00000000
        /*0a4c*/ 	.word	0x00000068
        /*0a50*/ 	.short	0x010a
        /*0a52*/ 	.byte	0xff
	.zero		1


	//   ....[145]....
        /*0a54*/ 	.word	0x0000cb80
        /*0a58*/ 	.word	0x00000000
        /*0a5c*/ 	.word	0x00000040
        /*0a60*/ 	.short	0x010a
        /*0a62*/ 	.byte	0xff
	.zero		1


	//   ....[146]....
        /*0a64*/ 	.word	0x0000cbe0
        /*0a68*/ 	.word	0x00000000
        /*0a6c*/ 	.word	0x00000048
        /*0a70*/ 	.short	0x010a
        /*0a72*/ 	.byte	0xff
	.zero		1


	//   ....[147]....
        /*0a74*/ 	.word	0x0000cc40
        /*0a78*/ 	.word	0x00000000
        /*0a7c*/ 	.word	0x00000050
        /*0a80*/ 	.short	0x010a
        /*0a82*/ 	.byte	0xff
	.zero		1


	//   ....[148]....
        /*0a84*/ 	.word	0x0000cca0
        /*0a88*/ 	.word	0x00000000
        /*0a8c*/ 	.word	0x00000058
        /*0a90*/ 	.short	0x010a
        /*0a92*/ 	.byte	0xff
	.zero		1


	//   ....[149]....
        /*0a94*/ 	.word	0x0000cd00
        /*0a98*/ 	.word	0x00000000
        /*0a9c*/ 	.word	0x00000040
        /*0aa0*/ 	.short	0x010a
        /*0aa2*/ 	.byte	0xff
	.zero		1


	//   ....[150]....
        /*0aa4*/ 	.word	0x0000cd60
        /*0aa8*/ 	.word	0x00000000
        /*0aac*/ 	.word	0x00000048
        /*0ab0*/ 	.short	0x010a
        /*0ab2*/ 	.byte	0xff
	.zero		1


	//   ....[151]....
        /*0ab4*/ 	.word	0x0000cdc0
        /*0ab8*/ 	.word	0x00000000
        /*0abc*/ 	.word	0x00000050
        /*0ac0*/ 	.short	0x010a
        /*0ac2*/ 	.byte	0xff
	.zero		1


	//   ....[152]....
        /*0ac4*/ 	.word	0x0000ce20
        /*0ac8*/ 	.word	0x00000000
        /*0acc*/ 	.word	0x00000058
        /*0ad0*/ 	.short	0x010a
        /*0ad2*/ 	.byte	0xff
	.zero		1


	//   ....[153]....
        /*0ad4*/ 	.word	0x0000ce80
        /*0ad8*/ 	.word	0x00000000
        /*0adc*/ 	.word	0x00000040
        /*0ae0*/ 	.short	0x010a
        /*0ae2*/ 	.byte	0xff
	.zero		1


	//   ....[154]....
        /*0ae4*/ 	.word	0x0000cee0
        /*0ae8*/ 	.word	0x00000000
        /*0aec*/ 	.word	0x00000048
        /*0af0*/ 	.short	0x010a
        /*0af2*/ 	.byte	0xff
	.zero		1


	//   ....[155]....
        /*0af4*/ 	.word	0x0000cf40
        /*0af8*/ 	.word	0x00000002
        /*0afc*/ 	.word	0x00000050
        /*0b00*/ 	.short	0x010a
        /*0b02*/ 	.byte	0xff
	.zero		1


	//   ....[156]....
        /*0b04*/ 	.word	0x0000cf90
        /*0b08*/ 	.word	0x00000000
        /*0b0c*/ 	.word	0x00000070
        /*0b10*/ 	.short	0x010a
        /*0b12*/ 	.byte	0xff
	.zero		1


	//   ....[157]....
        /*0b14*/ 	.word	0x0000cff0
        /*0b18*/ 	.word	0x00000002
        /*0b1c*/ 	.word	0x00000020
        /*0b20*/ 	.short	0x010a
        /*0b22*/ 	.byte	0xff
	.zero		1


	//   ....[158]....
        /*0b24*/ 	.word	0x0000d040
        /*0b28*/ 	.word	0x0000006d
        /*0b2c*/ 	.word	0x00000090
        /*0b30*/ 	.short	0x010a
        /*0b32*/ 	.byte	0xff
	.zero		1


	//   ....[159]....
        /*0b34*/ 	.word	0x0000d090
        /*0b38*/ 	.word	0x00000002
        /*0b3c*/ 	.word	0x00000020
        /*0b40*/ 	.short	0x010a
        /*0b42*/ 	.byte	0xff
	.zero		1


	//   ....[160]....
        /*0b44*/ 	.word	0x0000d0e0
        /*0b48*/ 	.word	0x00000000
        /*0b4c*/ 	.word	0x00000020
        /*0b50*/ 	.short	0x010a
        /*0b52*/ 	.byte	0xff
	.zero		1


	//   ....[161]....
        /*0b54*/ 	.word	0x0000d130
        /*0b58*/ 	.word	0x00000000
        /*0b5c*/ 	.word	0x00000020
        /*0b60*/ 	.short	0x010a
        /*0b62*/ 	.byte	0xff
	.zero		1


	//   ....[162]....
        /*0b64*/ 	.word	0x0000d180
        /*0b68*/ 	.word	0x00000000
        /*0b6c*/ 	.word	0x00000020
        /*0b70*/ 	.short	0x010a
        /*0b72*/ 	.byte	0xff
	.zero		1


	//   ....[163]....
        /*0b74*/ 	.word	0x0000d1d0
        /*0b78*/ 	.word	0x00000000
        /*0b7c*/ 	.word	0x00000020
        /*0b80*/ 	.short	0x010a
        /*0b82*/ 	.byte	0xff
	.zero		1


	//   ....[164]....
        /*0b84*/ 	.word	0x0000d220
        /*0b88*/ 	.word	0x00000000
        /*0b8c*/ 	.word	0x00000020
        /*0b90*/ 	.short	0x010a
        /*0b92*/ 	.byte	0xff
	.zero		1


	//   ....[165]....
        /*0b94*/ 	.word	0x0000d270
        /*0b98*/ 	.word	0x00000000
        /*0b9c*/ 	.word	0x00000020
        /*0ba0*/ 	.short	0x010a
        /*0ba2*/ 	.byte	0xff
	.zero		1


	//----- nvinfo : EIATTR_NUM_MBARRIERS
	.align		4
.L_47:
        /*0ba4*/ 	.byte	0x03, 0x38
        /*0ba6*/ 	.short	0x001b


	//----- nvinfo : EIATTR_EXIT_INSTR_OFFSETS
	.align		4
        /*0ba8*/ 	.byte	0x04, 0x1c
        /*0baa*/ 	.short	(.L_49 - .L_48)


	//   ....[0]....
.L_48:
        /*0bac*/ 	.word	0x00002bc0


	//   ....[1]....
        /*0bb0*/ 	.word	0x000030b0


	//   ....[2]....
        /*0bb4*/ 	.word	0x00003110


	//   ....[3]....
        /*0bb8*/ 	.word	0x00004530


	//   ....[4]....
        /*0bbc*/ 	.word	0x00005d30


	//   ....[5]....
        /*0bc0*/ 	.word	0x00005d70


	//   ....[6]....
        /*0bc4*/ 	.word	0x0000c360


	//   ....[7]....
        /*0bc8*/ 	.word	0x0000c3e0


	//   ....[8]....
        /*0bcc*/ 	.word	0x0000c410


	//   ....[9]....
        /*0bd0*/ 	.word	0x0000c480


	//----- nvinfo : EIATTR_MAX_THREADS
	.align		4
.L_49:
        /*0bd4*/ 	.byte	0x04, 0x05
        /*0bd6*/ 	.short	(.L_51 - .L_50)
.L_50:
        /*0bd8*/ 	.word	0x00000100
        /*0bdc*/ 	.word	0x00000001
        /*0be0*/ 	.word	0x00000001


	//----- nvinfo : EIATTR_CRS_STACK_SIZE
	.align		4
.L_51:
        /*0be4*/ 	.byte	0x04, 0x1e
        /*0be6*/ 	.short	(.L_53 - .L_52)
.L_52:
        /*0be8*/ 	.word	0x00000000


	//----- nvinfo : EIATTR_CBANK_PARAM_SIZE
	.align		4
.L_53:
        /*0bec*/ 	.byte	0x03, 0x19
        /*0bee*/ 	.short	0x0800


	//----- nvinfo : EIATTR_PARAM_CBANK
	.align		4
        /*0bf0*/ 	.byte	0x04, 0x0a
        /*0bf2*/ 	.short	(.L_55 - .L_54)
	.align		4
.L_54:
        /*0bf4*/ 	.word	index@(.nv.constant0._ZN7cutlass13device_kernelINS_4gemm6kernel13GemmUniversalIN4cute5tupleIJiiiiEEENS1_10collective13CollectiveMmaINS1_35MainloopSm100TmaUmmaWarpSpecializedILi2ELi2ELi2ENS5_IJNS4_1CILi8EEENSA_ILi1EEESC_EEEEENS5_IJNSA_ILi256EEESF_NSA_ILi64EEEEEEfNS5_IJlSC_lEEEfSI_NS4_8TiledMMAINS4_8MMA_AtomIJNS4_23SM100_MMA_TF32_2x1SM_SSINS_10tfloat32_tESM_fLi256ELi256ELNS4_4UMMA5MajorE0ELSO_0ELNSN_7ScaleInE0ELSP_0EEEEEENS4_6LayoutINS5_IJSC_SC_SC_EEENS5_IJNSA_ILi0EEESU_SU_EEEEENS5_IJNS4_10UnderscoreESX_SX_EEEEENS4_18SM100_TMA_2SM_LOADENS4_14ComposedLayoutINS4_7SwizzleILi3ELi4ELi3EEENS4_18smem_ptr_flag_bitsILi32EEENSS_INS5_IJSB_NSA_ILi32EEEEEENS5_IJS16_SC_EEEEEEEvNS4_8identityENS4_28SM100_TMA_2SM_LOAD_MULTICASTES1A_vS1B_EENS_8epilogue10collective18CollectiveEpilogueINS1E_23Sm100TmaWarpSpecializedILi4ELi2ELi32ELb1ELb0EEEJNS5_IJNSA_ILi128EEESF_SG_EEENS5_IJNSS_IS1J_SC_EENSS_IS16_SC_EEEEEfSI_fSI_NS1E_6fusion15FusionCallbacksIS1I_NS1O_17LinearCombinationIffffLNS_15FloatRoundStyleE2EEES1K_S1N_JEEENS4_5SM1004TMEM4LOAD26SM100_TMEM_LOAD_32dp32b32xENS4_13SM90_TMA_LOADES1A_NS4_39AutoVectorizingCopyWithAssumedAlignmentILi128EEENS4_14SM90_TMA_STOREES1A_S20_S20_EEEvvEEEEvNT_6ParamsE)
        /*0bf8*/ 	.short	0x0380
        /*0bfa*/ 	.short	0x0800


	//----- nvinfo : EIATTR_SW_WAR
	.align		4
.L_55:
        /*0bfc*/ 	.byte	0x04, 0x36
        /*0bfe*/ 	.short	(.L_57 - .L_56)
.L_56:
        /*0c00*/ 	.word	0x00000008
.L_57:


//--------------------- .nv.callgraph             --------------------------
	.section	.nv.callgraph,"",@"SHT_CUDA_CALLGRAPH"
	.align	4
	.sectionentsize	8
	.align		4
        /*0000*/ 	.word	0x00000000
	.align		4
        /*0004*/ 	.word	0xffffffff
	.align		4
        /*0008*/ 	.word	index@(_ZN7cutlass13device_kernelINS_4gemm6kernel13GemmUniversalIN4cute5tupleIJiiiiEEENS1_10collective13CollectiveMmaINS1_35MainloopSm100TmaUmmaWarpSpecializedILi2ELi2ELi2ENS5_IJNS4_1CILi8EEENSA_ILi1EEESC_EEEEENS5_IJNSA_ILi256EEESF_NSA_ILi64EEEEEEfNS5_IJlSC_lEEEfSI_NS4_8TiledMMAINS4_8MMA_AtomIJNS4_23SM100_MMA_TF32_2x1SM_SSINS_10tfloat32_tESM_fLi256ELi256ELNS4_4UMMA5MajorE0ELSO_0ELNSN_7ScaleInE0ELSP_0EEEEEENS4_6LayoutINS5_IJSC_SC_SC_EEENS5_IJNSA_ILi0EEESU_SU_EEEEENS5_IJNS4_10UnderscoreESX_SX_EEEEENS4_18SM100_TMA_2SM_LOADENS4_14ComposedLayoutINS4_7SwizzleILi3ELi4ELi3EEENS4_18smem_ptr_flag_bitsILi32EEENSS_INS5_IJSB_NSA_ILi32EEEEEENS5_IJS16_SC_EEEEEEEvNS4_8identityENS4_28SM100_TMA_2SM_LOAD_MULTICASTES1A_vS1B_EENS_8epilogue10collective18CollectiveEpilogueINS1E_23Sm100TmaWarpSpecializedILi4ELi2ELi32ELb1ELb0EEEJNS5_IJNSA_ILi128EEESF_SG_EEENS5_IJNSS_IS1J_SC_EENSS_IS16_SC_EEEEEfSI_fSI_NS1E_6fusion15FusionCallbacksIS1I_NS1O_17LinearCombinationIffffLNS_15FloatRoundStyleE2EEES1K_S1N_JEEENS4_5SM1004TMEM4LOAD26SM100_TMEM_LOAD_32dp32b32xENS4_13SM90_TMA_LOADES1A_NS4_39AutoVectorizingCopyWithAssumedAlignmentILi128EEENS4_14SM90_TMA_STOREES1A_S20_S20_EEEvvEEEEvNT_6ParamsE)
	.align		4
        /*000c*/ 	.word	index@(__assertfail)
	.align		4
        /*0010*/ 	.word	0x00000000
	.align		4
        /*0014*/ 	.word	0xfffffffe
	.align		4
        /*0018*/ 	.word	0x00000000
	.align		4
        /*001c*/ 	.word	0xfffffffd
	.align		4
        /*0020*/ 	.word	0x00000000
	.align		4
        /*0024*/ 	.word	0xfffffffc


//--------------------- .nv.constant4             --------------------------
	.section	.nv.constant4,"a",@progbits
	.align	8
	.align		8
.nv.constant4:
        /*0000*/ 	.dword	__assertfail
	.align		8
        /*0008*/ 	.dword	__unnamed_1
	.align		8
        /*0010*/ 	.dword	__unnamed_2
	.align		8
        /*0018*/ 	.dword	_ZN40_INTERNAL_a1e642df_4_k_cu_b13f4c0c_205494cuda3std3__45__cpo5beginE
	.align		8
        /*0020*/ 	.dword	_ZN40_INTERNAL_a1e642df_4_k_cu_b13f4c0c_205494cuda3std3__45__cpo3endE
	.align		8
        /*0028*/ 	.dword	_ZN40_INTERNAL_a1e642df_4_k_cu_b13f4c0c_205494cuda3std3__45__cpo6cbeginE
	.align		8
        /*0030*/ 	.dword	_ZN40_INTERNAL_a1e642df_4_k_cu_b13f4c0c_205494cuda3std3__45__cpo4cendE
	.align		8
        /*0038*/ 	.dword	_ZN40_INTERNAL_a1e642df_4_k_cu_b13f4c0c_205494cuda3std3__442_GLOBAL__N__a1e642df_4_k_cu_b13f4c0c_205496ignoreE
	.align		8
        /*0040*/ 	.dword	_ZN40_INTERNAL_a1e642df_4_k_cu_b13f4c0c_205494cuda3std3__419piecewise_constructE
	.align		8
        /*0048*/ 	.dword	_ZN40_INTERNAL_a1e642df_4_k_cu_b13f4c0c_205494cuda3std3__48in_placeE
	.align		8
        /*0050*/ 	.dword	_ZN40_INTERNAL_a1e642df_4_k_cu_b13f4c0c_205494cuda3std6ranges3__45__cpo4swapE
	.align		8
        /*0058*/ 	.dword	_ZN40_INTERNAL_a1e642df_4_k_cu_b13f4c0c_205494cuda3std6ranges3__45__cpo9iter_moveE
	.align		8
        /*0060*/ 	.dword	_ZN40_INTERNAL_a1e642df_4_k_cu_b13f4c0c_205494cute7productE
	.align		8
        /*0068*/ 	.dword	_ZN40_INTERNAL_a1e642df_4_k_cu_b13f4c0c_205494cute1_E
	.align		8
        /*0070*/ 	.dword	$str$25
	.align		8
        /*0078*/ 	.dword	$str$26
	.align		8
        /*0080*/ 	.dword	$str$27
	.align		8
        /*0088*/ 	.dword	$str$28


//--------------------- .text._ZN7cutlass13device_kernelINS_4gemm6kernel13GemmUniversalIN4cute5tupleIJiiiiEEENS1_10collective13CollectiveMmaINS1_35MainloopSm100TmaUmmaWarpSpecializedILi2ELi2ELi2ENS5_IJNS4_1CILi8EEENSA_ILi1EEESC_EEEEENS5_IJNSA_ILi256EEESF_NSA_ILi64EEEEEEfNS5_IJlSC_lEEEfSI_NS4_8TiledMMAINS4_8MMA_AtomIJNS4_23SM100_MMA_TF32_2x1SM_SSINS_10tfloat32_tESM_fLi256ELi256ELNS4_4UMMA5MajorE0ELSO_0ELNSN_7ScaleInE0ELSP_0EEEEEENS4_6LayoutINS5_IJSC_SC_SC_EEENS5_IJNSA_ILi0EEESU_SU_EEEEENS5_IJNS4_10UnderscoreESX_SX_EEEEENS4_18SM100_TMA_2SM_LOADENS4_14ComposedLayoutINS4_7SwizzleILi3ELi4ELi3EEENS4_18smem_ptr_flag_bitsILi32EEENSS_INS5_IJSB_NSA_ILi32EEEEEENS5_IJS16_SC_EEEEEEEvNS4_8identityENS4_28SM100_TMA_2SM_LOAD_MULTICASTES1A_vS1B_EENS_8epilogue10collective18CollectiveEpilogueINS1E_23Sm100TmaWarpSpecializedILi4ELi2ELi32ELb1ELb0EEEJNS5_IJNSA_ILi128EEESF_SG_EEENS5_IJNSS_IS1J_SC_EENSS_IS16_SC_EEEEEfSI_fSI_NS1E_6fusion15FusionCallbacksIS1I_NS1O_17LinearCombinationIffffLNS_15FloatRoundStyleE2EEES1K_S1N_JEEENS4_5SM1004TMEM4LOAD26SM100_TMEM_LOAD_32dp32b32xENS4_13SM90_TMA_LOADES1A_NS4_39AutoVectorizingCopyWithAssumedAlignmentILi128EEENS4_14SM90_TMA_STOREES1A_S20_S20_EEEvvEEEEvNT_6ParamsE --------------------------
	.section	.text._ZN7cutlass13device_kernelINS_4gemm6kernel13GemmUniversalIN4cute5tupleIJiiiiEEENS1_10collective13CollectiveMmaINS1_35MainloopSm100TmaUmmaWarpSpecializedILi2ELi2ELi2ENS5_IJNS4_1CILi8EEENSA_ILi1EEESC_EEEEENS5_IJNSA_ILi256EEESF_NSA_ILi64EEEEEEfNS5_IJlSC_lEEEfSI_NS4_8TiledMMAINS4_8MMA_AtomIJNS4_23SM100_MMA_TF32_2x1SM_SSINS_10tfloat32_tESM_fLi256ELi256ELNS4_4UMMA5MajorE0ELSO_0ELNSN_7ScaleInE0ELSP_0EEEEEENS4_6LayoutINS5_IJSC_SC_SC_EEENS5_IJNSA_ILi0EEESU_SU_EEEEENS5_IJNS4_10UnderscoreESX_SX_EEEEENS4_18SM100_TMA_2SM_LOADENS4_14ComposedLayoutINS4_7SwizzleILi3ELi4ELi3EEENS4_18smem_ptr_flag_bitsILi32EEENSS_INS5_IJSB_NSA_ILi32EEEEEENS5_IJS16_SC_EEEEEEEvNS4_8identityENS4_28SM100_TMA_2SM_LOAD_MULTICASTES1A_vS1B_EENS_8epilogue10collective18CollectiveEpilogueINS1E_23Sm100TmaWarpSpecializedILi4ELi2ELi32ELb1ELb0EEEJNS5_IJNSA_ILi128EEESF_SG_EEENS5_IJNSS_IS1J_SC_EENSS_IS16_SC_EEEEEfSI_fSI_NS1E_6fusion15FusionCallbacksIS1I_NS1O_17LinearCombinationIffffLNS_15FloatRoundStyleE2EEES1K_S1N_JEEENS4_5SM1004TMEM4LOAD26SM100_TMEM_LOAD_32dp32b32xENS4_13SM90_TMA_LOADES1A_NS4_39AutoVectorizingCopyWithAssumedAlignmentILi128EEENS4_14SM90_TMA_STOREES1A_S20_S20_EEEvvEEEEvNT_6ParamsE,"ax",@progbits
	.align	128
.text._ZN7cutlass13device_kernelINS_4gemm6kernel13GemmUniversalIN4cute5tupleIJiiiiEEENS1_10collective13CollectiveMmaINS1_35MainloopSm100TmaUmmaWarpSpecializedILi2ELi2ELi2ENS5_IJNS4_1CILi8EEENSA_ILi1EEESC_EEEEENS5_IJNSA_ILi256EEESF_NSA_ILi64EEEEEEfNS5_IJlSC_lEEEfSI_NS4_8TiledMMAINS4_8MMA_AtomIJNS4_23SM100_MMA_TF32_2x1SM_SSINS_10tfloat32_tESM_fLi256ELi256ELNS4_4UMMA5MajorE0ELSO_0ELNSN_7ScaleInE0ELSP_0EEEEEENS4_6LayoutINS5_IJSC_SC_SC_EEENS5_IJNSA_ILi0EEESU_SU_EEEEENS5_IJNS4_10UnderscoreESX_SX_EEEEENS4_18SM100_TMA_2SM_LOADENS4_14ComposedLayoutINS4_7SwizzleILi3ELi4ELi3EEENS4_18smem_ptr_flag_bitsILi32EEENSS_INS5_IJSB_NSA_ILi32EEEEEENS5_IJS16_SC_EEEEEEEvNS4_8identityENS4_28SM100_TMA_2SM_LOAD_MULTICASTES1A_vS1B_EENS_8epilogue10collective18CollectiveEpilogueINS1E_23Sm100TmaWarpSpecializedILi4ELi2ELi32ELb1ELb0EEEJNS5_IJNSA_ILi128EEESF_SG_EEENS5_IJNSS_IS1J_SC_EENSS_IS16_SC_EEEEEfSI_fSI_NS1E_6fusion15FusionCallbacksIS1I_NS1O_17LinearCombinationIffffLNS_15FloatRoundStyleE2EEES1K_S1N_JEEENS4_5SM1004TMEM4LOAD26SM100_TMEM_LOAD_32dp32b32xENS4_13SM90_TMA_LOADES1A_NS4_39AutoVectorizingCopyWithAssumedAlignmentILi128EEENS4_14SM90_TMA_STOREES1A_S20_S20_EEEvvEEEEvNT_6ParamsE:
        .type           _ZN7cutlass13device_kernelINS_4gemm6kernel13GemmUniversalIN4cute5tupleIJiiiiEEENS1_10collective13CollectiveMmaINS1_35MainloopSm100TmaUmmaWarpSpecializedILi2ELi2ELi2ENS5_IJNS4_1CILi8EEENSA_ILi1EEESC_EEEEENS5_IJNSA_ILi256EEESF_NSA_ILi64EEEEEEfNS5_IJlSC_lEEEfSI_NS4_8TiledMMAINS4_8MMA_AtomIJNS4_23SM100_MMA_TF32_2x1SM_SSINS_10tfloat32_tESM_fLi256ELi256ELNS4_4UMMA5MajorE0ELSO_0ELNSN_7ScaleInE0ELSP_0EEEEEENS4_6LayoutINS5_IJSC_SC_SC_EEENS5_IJNSA_ILi0EEESU_SU_EEEEENS5_IJNS4_10UnderscoreESX_SX_EEEEENS4_18SM100_TMA_2SM_LOADENS4_14ComposedLayoutINS4_7SwizzleILi3ELi4ELi3EEENS4_18smem_ptr_flag_bitsILi32EEENSS_INS5_IJSB_NSA_ILi32EEEEEENS5_IJS16_SC_EEEEEEEvNS4_8identityENS4_28SM100_TMA_2SM_LOAD_MULTICASTES1A_vS1B_EENS_8epilogue10collective18CollectiveEpilogueINS1E_23Sm100TmaWarpSpecializedILi4ELi2ELi32ELb1ELb0EEEJNS5_IJNSA_ILi128EEESF_SG_EEENS5_IJNSS_IS1J_SC_EENSS_IS16_SC_EEEEEfSI_fSI_NS1E_6fusion15FusionCallbacksIS1I_NS1O_17LinearCombinationIffffLNS_15FloatRoundStyleE2EEES1K_S1N_JEEENS4_5SM1004TMEM4LOAD26SM100_TMEM_LOAD_32dp32b32xENS4_13SM90_TMA_LOADES1A_NS4_39AutoVectorizingCopyWithAssumedAlignmentILi128EEENS4_14SM90_TMA_STOREES1A_S20_S20_EEEvvEEEEvNT_6ParamsE,@function
        .size           _ZN7cutlass13device_kernelINS_4gemm6kernel13GemmUniversalIN4cute5tupleIJiiiiEEENS1_10collective13CollectiveMmaINS1_35MainloopSm100TmaUmmaWarpSpecializedILi2ELi2ELi2ENS5_IJNS4_1CILi8EEENSA_ILi1EEESC_EEEEENS5_IJNSA_ILi256EEESF_NSA_ILi64EEEEEEfNS5_IJlSC_lEEEfSI_NS4_8TiledMMAINS4_8MMA_AtomIJNS4_23SM100_MMA_TF32_2x1SM_SSINS_10tfloat32_tESM_fLi256ELi256ELNS4_4UMMA5MajorE0ELSO_0ELNSN_7ScaleInE0ELSP_0EEEEEENS4_6LayoutINS5_IJSC_SC_SC_EEENS5_IJNSA_ILi0EEESU_SU_EEEEENS5_IJNS4_10UnderscoreESX_SX_EEEEENS4_18SM100_TMA_2SM_LOADENS4_14ComposedLayoutINS4_7SwizzleILi3ELi4ELi3EEENS4_18smem_ptr_flag_bitsILi32EEENSS_INS5_IJSB_NSA_ILi32EEEEEENS5_IJS16_SC_EEEEEEEvNS4_8identityENS4_28SM100_TMA_2SM_LOAD_MULTICASTES1A_vS1B_EENS_8epilogue10collective18CollectiveEpilogueINS1E_23Sm100TmaWarpSpecializedILi4ELi2ELi32ELb1ELb0EEEJNS5_IJNSA_ILi128EEESF_SG_EEENS5_IJNSS_IS1J_SC_EENSS_IS16_SC_EEEEEfSI_fSI_NS1E_6fusion15FusionCallbacksIS1I_NS1O_17LinearCombinationIffffLNS_15FloatRoundStyleE2EEES1K_S1N_JEEENS4_5SM1004TMEM4LOAD26SM100_TMEM_LOAD_32dp32b32xENS4_13SM90_TMA_LOADES1A_NS4_39AutoVectorizingCopyWithAssumedAlignmentILi128EEENS4_14SM90_TMA_STOREES1A_S20_S20_EEEvvEEEEvNT_6ParamsE,(.L_x_231 - _ZN7cutlass13device_kernelINS_4gemm6kernel13GemmUniversalIN4cute5tupleIJiiiiEEENS1_10collective13CollectiveMmaINS1_35MainloopSm100TmaUmmaWarpSpecializedILi2ELi2ELi2ENS5_IJNS4_1CILi8EEENSA_ILi1EEESC_EEEEENS5_IJNSA_ILi256EEESF_NSA_ILi64EEEEEEfNS5_IJlSC_lEEEfSI_NS4_8TiledMMAINS4_8MMA_AtomIJNS4_23SM100_MMA_TF32_2x1SM_SSINS_10tfloat32_tESM_fLi256ELi256ELNS4_4UMMA5MajorE0ELSO_0ELNSN_7ScaleInE0ELSP_0EEEEEENS4_6LayoutINS5_IJSC_SC_SC_EEENS5_IJNSA_ILi0EEESU_SU_EEEEENS5_IJNS4_10UnderscoreESX_SX_EEEEENS4_18SM100_TMA_2SM_LOADENS4_14ComposedLayoutINS4_7SwizzleILi3ELi4ELi3EEENS4_18smem_ptr_flag_bitsILi32EEENSS_INS5_IJSB_NSA_ILi32EEEEEENS5_IJS16_SC_EEEEEEEvNS4_8identityENS4_28SM100_TMA_2SM_LOAD_MULTICASTES1A_vS1B_EENS_8epilogue10collective18CollectiveEpilogueINS1E_23Sm100TmaWarpSpecializedILi4ELi2ELi32ELb1ELb0EEEJNS5_IJNSA_ILi128EEESF_SG_EEENS5_IJNSS_IS1J_SC_EENSS_IS16_SC_EEEEEfSI_fSI_NS1E_6fusion15FusionCallbacksIS1I_NS1O_17LinearCombinationIffffLNS_15FloatRoundStyleE2EEES1K_S1N_JEEENS4_5SM1004TMEM4LOAD26SM100_TMEM_LOAD_32dp32b32xENS4_13SM90_TMA_LOADES1A_NS4_39AutoVectorizingCopyWithAssumedAlignmentILi128EEENS4_14SM90_TMA_STOREES1A_S20_S20_EEEvvEEEEvNT_6ParamsE)
        .other          _ZN7cutlass13device_kernelINS_4gemm6kernel13GemmUniversalIN4cute5tupleIJiiiiEEENS1_10collective13CollectiveMmaINS1_35MainloopSm100TmaUmmaWarpSpecializedILi2ELi2ELi2ENS5_IJNS4_1CILi8EEENSA_ILi1EEESC_EEEEENS5_IJNSA_ILi256EEESF_NSA_ILi64EEEEEEfNS5_IJlSC_lEEEfSI_NS4_8TiledMMAINS4_8MMA_AtomIJNS4_23SM100_MMA_TF32_2x1SM_SSINS_10tfloat32_tESM_fLi256ELi256ELNS4_4UMMA5MajorE0ELSO_0ELNSN_7ScaleInE0ELSP_0EEEEEENS4_6LayoutINS5_IJSC_SC_SC_EEENS5_IJNSA_ILi0EEESU_SU_EEEEENS5_IJNS4_10UnderscoreESX_SX_EEEEENS4_18SM100_TMA_2SM_LOADENS4_14ComposedLayoutINS4_7SwizzleILi3ELi4ELi3EEENS4_18smem_ptr_flag_bitsILi32EEENSS_INS5_IJSB_NSA_ILi32EEEEEENS5_IJS16_SC_EEEEEEEvNS4_8identityENS4_28SM100_TMA_2SM_LOAD_MULTICASTES1A_vS1B_EENS_8epilogue10collective18CollectiveEpilogueINS1E_23Sm100TmaWarpSpecializedILi4ELi2ELi32ELb1ELb0EEEJNS5_IJNSA_ILi128EEESF_SG_EEENS5_IJNSS_IS1J_SC_EENSS_IS16_SC_EEEEEfSI_fSI_NS1E_6fusion15FusionCallbacksIS1I_NS1O_17LinearCombinationIffffLNS_15FloatRoundStyleE2EEES1K_S1N_JEEENS4_5SM1004TMEM4LOAD26SM100_TMEM_LOAD_32dp32b32xENS4_13SM90_TMA_LOADES1A_NS4_39AutoVectorizingCopyWithAssumedAlignmentILi128EEENS4_14SM90_TMA_STOREES1A_S20_S20_EEEvvEEEEvNT_6ParamsE,@"STO_CUDA_ENTRY STV_DEFAULT"
_ZN7cutlass13device_kernelINS_4gemm6kernel13GemmUniversalIN4cute5tupleIJiiiiEEENS1_10collective13CollectiveMmaINS1_35MainloopSm100TmaUmmaWarpSpecializedILi2ELi2ELi2ENS5_IJNS4_1CILi8EEENSA_ILi1EEESC_EEEEENS5_IJNSA_ILi256EEESF_NSA_ILi64EEEEEEfNS5_IJlSC_lEEEfSI_NS4_8TiledMMAINS4_8MMA_AtomIJNS4_23SM100_MMA_TF32_2x1SM_SSINS_10tfloat32_tESM_fLi256ELi256ELNS4_4UMMA5MajorE0ELSO_0ELNSN_7ScaleInE0ELSP_0EEEEEENS4_6LayoutINS5_IJSC_SC_SC_EEENS5_IJNSA_ILi0EEESU_SU_EEEEENS5_IJNS4_10UnderscoreESX_SX_EEEEENS4_18SM100_TMA_2SM_LOADENS4_14ComposedLayoutINS4_7SwizzleILi3ELi4ELi3EEENS4_18smem_ptr_flag_bitsILi32EEENSS_INS5_IJSB_NSA_ILi32EEEEEENS5_IJS16_SC_EEEEEEEvNS4_8identityENS4_28SM100_TMA_2SM_LOAD_MULTICASTES1A_vS1B_EENS_8epilogue10collective18CollectiveEpilogueINS1E_23Sm100TmaWarpSpecializedILi4ELi2ELi32ELb1ELb0EEEJNS5_IJNSA_ILi128EEESF_SG_EEENS5_IJNSS_IS1J_SC_EENSS_IS16_SC_EEEEEfSI_fSI_NS1E_6fusion15FusionCallbacksIS1I_NS1O_17LinearCombinationIffffLNS_15FloatRoundStyleE2EEES1K_S1N_JEEENS4_5SM1004TMEM4LOAD26SM100_TMEM_LOAD_32dp32b32xENS4_13SM90_TMA_LOADES1A_NS4_39AutoVectorizingCopyWithAssumedAlignmentILi128EEENS4_14SM90_TMA_STOREES1A_S20_S20_EEEvvEEEEvNT_6ParamsE:
[----:B------:R-:W1:Y:S01]  /*0000*/  LDC R1, c[0x0][0x37c] ;  /* 0x0000df00ff017b82 */ /* 0x000e620000000800 */
[----:B------:R-:W2:Y:S01]  /*0010*/  S2R R100, SR_TID.X ;  /* 0x0000000000647919 */ /* 0x000ea20000002100 */
[----:B------:R-:W3:Y:S06]  /*0020*/  LDCU.64 UR8, c[0x0][0x890] ;  /* 0x00011200ff0877ac */ /* 0x000eec0008000a00 */
[----:B------:R-:W4:Y:S01]  /*0030*/  S2UR UR52, SR_CgaCtaId ;  /* 0x00000000003479c3 */ /* 0x000f220000008800 */
[----:B------:R-:W-:Y:S02]  /*0040*/  PRMT R83, RZ, 0x7610, R83 ;  /* 0x00007610ff537816 */ /* 0x000fe40000000053 */
[----:B------:R-:W-:Y:S01]  /*0050*/  ELECT P1, URZ, PT ;  /* 0x0000000000ff782f */ /* 0x000fe20003820000 */
[----:B---3--:R-:W-:-:S04]  /*0060*/  UISETP.NE.U32.AND UP0, UPT, UR8, URZ, UPT ;  /* 0x000000ff0800728c */ /* 0x008fc8000bf05070 */
[----:B------:R-:W-:Y:S02]  /*0070*/  UISETP.NE.AND.EX UP0, UPT, UR9, URZ, UPT, UP0 ;  /* 0x000000ff0900728c */ /* 0x000fe4000bf05300 */
[----:B----4-:R-:W-:Y:S02]  /*0080*/  ULOP3.LUT UR68, UR52, 0x1, URZ, 0xc0, !UPT ;  /* 0x0000000134447892 */ /* 0x010fe4000f8ec0ff */
[----:B------:R-:W-:Y:S01]  /*0090*/  ULOP3.LUT UR69, UR52, 0x1, URZ, 0x3c, !UPT ;  /* 0x0000000134457892 */ /* 0x000fe2000f8e3cff */
[----:B--2---:R-:W-:-:S05]  /*00a0*/  SHF.R.U32.HI R84, RZ, 0x5, R100 ;  /* 0x00000005ff547819 */ /* 0x004fca0000011664 */
[----:B------:R-:W2:Y:S02]  /*00b0*/  SHFL.IDX PT, R0, R84, RZ, 0x1f ;  /* 0x00001fff54007589 */ /* 0x000ea400000e0000 */
[----:B--2---:R-:W-:Y:S01]  /*00c0*/  R2UR UR18, R0 ;  /* 0x00000000001272ca */ /* 0x004fe200000e0000 */
[----:B-1----:R-:W-:-:S14]  /*00d0*/  BRA.U UP0, `(.L_x_0) ;  /* 0x0000000100307547 */ /* 0x002fdc000b800000 */
[----:B------:R-:W1:Y:S02]  /*00e0*/  LDCU.64 UR4, c[0x0][0x888] ;  /* 0x00011100ff0477ac */ /* 0x000e640008000a00 */
[----:B-1----:R-:W-:-:S04]  /*00f0*/  UISETP.NE.U32.AND UP0, UPT, UR4, URZ, UPT ;  /* 0x000000ff0400728c */ /* 0x002fc8000bf05070 */
[----:B------:R-:W-:-:S09]  /*0100*/  UISETP.NE.AND.EX UP0, UPT, UR5, URZ, UPT, UP0 ;  /* 0x000000ff0500728c */ /* 0x000fd2000bf05300 */
[----:B------:R-:W-:Y:S05]  /*0110*/  BRA.U !UP0, `(.L_x_1) ;  /* 0x0000000108147547 */ /* 0x000fea000b800000 */
[----:B------:R-:W1:Y:S01]  /*0120*/  LDC.64 R2, c[0x0][0x888] ;  /* 0x00022200ff027b82 */ /* 0x000e620000000a00 */
[----:B------:R-:W1:Y:S02]  /*0130*/  LDCU.64 UR4, c[0x0][0x358] ;  /* 0x00006b00ff0477ac */ /* 0x000e640008000a00 */
[----:B-1----:R1:W5:Y:S01]  /*0140*/  LDG.E R45, desc[UR4][R2.64] ;  /* 0x00000004022d7981 */ /* 0x002362000c1e1900 */
[----:B------:R-:W-:Y:S01]  /*0150*/  HFMA2 R83, -RZ, RZ, 0, 5.9604644775390625e-08 ;  /* 0x00000001ff537431 */ /* 0x000fe200000001ff */
[----:B------:R-:W-:Y:S05]  /*0160*/  BRA `(.L_x_0) ;  /* 0x00000000000c7947 */ /* 0x000fea0003800000 */
.L_x_1:
[----:B------:R-:W1:Y:S01]  /*0170*/  LDCU UR4, c[0x0][0x880] ;  /* 0x00011000ff0477ac */ /* 0x000e620008000800 */
[----:B------:R-:W-:Y:S01]  /*0180*/  HFMA2 R83, -RZ, RZ, 0, 5.9604644775390625e-08 ;  /* 0x00000001ff537431 */ /* 0x000fe200000001ff */
[----:B-1----:R-:W-:-:S07]  /*0190*/  MOV R45, UR4 ;  /* 0x00000004002d7c02 */ /* 0x002fce0008000f00 */
.L_x_0:
[----:B------:R-:W2:Y:S02]  /*01a0*/  LDCU.64 UR4, c[0x0][0x8b0] ;  /* 0x00011600ff0477ac */ /* 0x000ea40008000a00 */
[----:B--2---:R-:W-:-:S04]  /*01b0*/  UISETP.NE.U32.AND UP0, UPT, UR4, URZ, UPT ;  /* 0x000000ff0400728c */ /* 0x004fc8000bf05070 */
[----:B------:R-:W-:-:S09]  /*01c0*/  UISETP.NE.AND.EX UP0, UPT, UR5, URZ, UPT, UP0 ;  /* 0x000000ff0500728c */ /* 0x000fd2000bf05300 */
[----:B------:R-:W-:Y:S05]  /*01d0*/  BRA.U UP0, `(.L_x_2) ;  /* 0x0000000100287547 */ /* 0x000fea000b800000 */
[----:B------:R-:W2:Y:S02]  /*01e0*/  LDCU.64 UR4, c[0x0][0x8a8] ;  /* 0x00011500ff0477ac */ /* 0x000ea40008000a00 */
[----:B--2---:R-:W-:-:S04]  /*01f0*/  UISETP.NE.U32.AND UP0, UPT, UR4, URZ, UPT ;  /* 0x000000ff0400728c */ /* 0x004fc8000bf05070 */
[----:B------:R-:W-:-:S09]  /*0200*/  UISETP.NE.AND.EX UP0, UPT, UR5, URZ, UPT, UP0 ;  /* 0x000000ff0500728c */ /* 0x000fd2000bf05300 */
[----:B------:R-:W-:Y:S05]  /*0210*/  BRA.U !UP0, `(.L_x_3) ;  /* 0x0000000108107547 */ /* 0x000fea000b800000 */
[----:B------:R-:W2:Y:S01]  /*0220*/  LDC.64 R38, c[0x0][0x8a8] ;  /* 0x00022a00ff267b82 */ /* 0x000ea20000000a00 */
[----:B------:R-:W2:Y:S02]  /*0230*/  LDCU.64 UR4, c[0x0][0x358] ;  /* 0x00006b00ff0477ac */ /* 0x000ea40008000a00 */
[----:B--2---:R2:W5:Y:S01]  /*0240*/  LDG.E R38, desc[UR4][R38.64] ;  /* 0x0000000426267981 */ /* 0x004562000c1e1900 */
[----:B------:R-:W-:Y:S05]  /*0250*/  BRA `(.L_x_2) ;  /* 0x0000000000087947 */ /* 0x000fea0003800000 */
.L_x_3:
[----:B------:R-:W2:Y:S02]  /*0260*/  LDCU UR4, c[0x0][0x8a0] ;  /* 0x00011400ff0477ac */ /* 0x000ea40008000800 */
[----:B--2---:R-:W-:Y:S02]  /*0270*/  MOV R38, UR4 ;  /* 0x0000000400267c02 */ /* 0x004fe40008000f00 */
.L_x_2:
[----:B------:R-:W-:Y:S01]  /*0280*/  IMAD.U32 R0, RZ, RZ, UR18 ;  /* 0x00000012ff007e24 */ /* 0x000fe2000f8e00ff */
[----:B------:R-:W-:Y:S04]  /*0290*/  BSSY.RECONVERGENT B0, `(.L_x_4) ;  /* 0x000000c000007945 */ /* 0x000fe80003800200 */
[C---:B------:R-:W-:Y:S02]  /*02a0*/  ISETP.NE.OR P2, PT, R0.reuse, 0x1, !P1 ;  /* 0x000000010000780c */ /* 0x040fe40004f45670 */
[----:B------:R-:W-:-:S11]  /*02b0*/  ISETP.NE.OR P0, PT, R0, 0x3, !P1 ;  /* 0x000000030000780c */ /* 0x000fd60004f05670 */
[----:B------:R-:W-:Y:S05]  /*02c0*/  @P2 BRA `(.L_x_5) ;  /* 0x0000000000202947 */ /* 0x000fea0003800000 */
[----:B------:R-:W3:Y:S02]  /*02d0*/  LDCU.64 UR4, c[0x0][0x348] ;  /* 0x00006900ff0477ac */ /* 0x000ee40008000a00 */
[----:B---3--:R-:W-:Y:S02]  /*02e0*/  UIADD3 UR6, UP1, UPT, UR4, 0x80, URZ ;  /* 0x0000008004067890 */ /* 0x008fe4000ff3e0ff */
[----:B------:R-:W-:Y:S02]  /*02f0*/  UIADD3 UR4, UP0, UPT, UR4, 0x180, URZ ;  /* 0x0000018004047890 */ /* 0x000fe4000ff1e0ff */
[----:B------:R-:W-:Y:S02]  /*0300*/  UIADD3.X UR7, UPT, UPT, URZ, UR5, URZ, UP1, !UPT ;  /* 0x00000005ff077290 */ /* 0x000fe40008ffe4ff */
[----:B------:R-:W-:-:S07]  /*0310*/  UIADD3.X UR5, UPT, UPT, URZ, UR5, URZ, UP0, !UPT ;  /* 0x00000005ff057290 */ /* 0x000fce00087fe4ff */
[----:B------:R3:W-:Y:S02]  /*0320*/  UTMACCTL.PF [UR6] ;  /* 0x00000000060079b9 */ /* 0x0007e40008040000 */
[----:B------:R3:W-:Y:S02]  /*0330*/  UTMACCTL.PF [UR4] ;  /* 0x00000000040079b9 */ /* 0x0007e40008040000 */
[----:B---3--:R-:W-:Y:S01]  /*0340*/  NOP ;  /* 0x0000000000007918 */ /* 0x008fe20000000000 */
.L_x_5:
[----:B------:R-:W-:Y:S05]  /*0350*/  BSYNC.RECONVERGENT B0 ;  /* 0x0000000000007941 */ /* 0x000fea0003800200 */
.L_x_4:
[----:B------:R-:W-:Y:S04]  /*0360*/  BSSY.RECONVERGENT B0, `(.L_x_6) ;  /* 0x000000a000007945 */ /* 0x000fe80003800200 */
        /* <DEDUP_REMOVED lines=9> */
.L_x_7:
[----:B------:R-:W-:Y:S05]  /*0400*/  BSYNC.RECONVERGENT B0 ;  /* 0x0000000000007941 */ /* 0x000fea0003800200 */
.L_x_6:
[----:B------:R-:W3:Y:S01]  /*0410*/  LDCU.64 UR4, c[0x0][0x888] ;  /* 0x00011100ff0477ac */ /* 0x000ee20008000a00 */
[----:B------:R-:W-:Y:S02]  /*0420*/  UISETP.EQ.U32.AND UP2, UPT, UR8, URZ, UPT ;  /* 0x000000ff0800728c */ /* 0x000fe4000bf42070 */
[----:B------:R-:W-:Y:S02]  /*0430*/  UPLOP3.LUT UP4, UPT, UPT, UPT, UPT, 0x80, 0x8 ;  /* 0x000000000008789c */ /* 0x000fe40003f8f070 */
[----:B---3--:R-:W-:-:S04]  /*0440*/  UISETP.NE.U32.AND UP0, UPT, UR4, URZ, UPT ;  /* 0x000000ff0400728c */ /* 0x008fc8000bf05070 */
[----:B------:R-:W-:-:S04]  /*0450*/  UISETP.NE.AND.EX UP1, UPT, UR5, URZ, UPT, UP0 ;  /* 0x000000ff0500728c */ /* 0x000fc8000bf25300 */
[----:B------:R-:W-:-:S04]  /*0460*/  UISETP.EQ.OR.EX UP3, UPT, UR9, URZ, !UP1, UP2 ;  /* 0x000000ff0900728c */ /* 0x000fc8000cf62720 */
[----:B------:R-:W-:-:S06]  /*0470*/  UP2UR UR4, UPR, URZ, 0x8 ;  /* 0x00000008ff047883 */ /* 0x000fcc0008000000 */
[----:B------:R-:W-:Y:S01]  /*0480*/  MOV R87, UR4 ;  /* 0x0000000400577c02 */ /* 0x000fe20008000f00 */
[----:B------:R-:W-:Y:S06]  /*0490*/  BRA.U !UP3, `(.L_x_8) ;  /* 0x000000010b207547 */ /* 0x000fec000b800000 */
[----:B------:R-:W-:Y:S01]  /*04a0*/  UISETP.NE.U32.AND UP0, UPT, UR8, URZ, UPT ;  /* 0x000000ff0800728c */ /* 0x000fe2000bf05070 */
[----:B-----5:R-:W-:Y:S01]  /*04b0*/  FSETP.NEU.AND P0, PT, R45, RZ, PT ;  /* 0x000000ff2d00720b */ /* 0x020fe20003f0d000 */
[----:B------:R-:W-:Y:S02]  /*04c0*/  USEL UR4, URZ, 0xffffffff, UP1 ;  /* 0xffffffffff047887 */ /* 0x000fe40008800000 */
[----:B------:R-:W-:-:S10]  /*04d0*/  UISETP.NE.AND.EX UP2, UPT, UR9, URZ, UPT, UP0 ;  /* 0x000000ff0900728c */ /* 0x000fd4000bf45300 */
[----:B------:R-:W-:Y:S01]  /*04e0*/  VOTEU.ANY UP0, P0 ;  /* 0x0000000000ff7886 */ /* 0x000fe20000000100 */
[----:B------:R-:W-:-:S04]  /*04f0*/  @!UP2 USEL UR4, URZ, 0xffffffff, UP0 ;  /* 0xffffffffff04a887 */ /* 0x000fc80008000000 */
[----:B------:R-:W-:-:S04]  /*0500*/  ULOP3.LUT UR4, UR4, 0x1, URZ, 0xc0, !UPT ;  /* 0x0000000104047892 */ /* 0x000fc8000f8ec0ff */
[----:B------:R-:W-:-:S11]  /*0510*/  UISETP.NE.U32.AND UP4, UPT, UR4, 0x1, UPT ;  /* 0x000000010400788c */ /* 0x000fd6000bf85070 */
.L_x_8:
[----:B------:R-:W3:Y:S01]  /*0520*/  SHFL.IDX PT, R0, R84, RZ, 0x1f ;  /* 0x00001fff54007589 */ /* 0x000ee200000e0000 */
[----:B------:R-:W-:-:S04]  /*0530*/  UISETP.NE.AND UP0, UPT, UR18, 0x2, UPT ;  /* 0x000000021200788c */ /* 0x000fc8000bf05270 */
[----:B------:R-:W-:Y:S02]  /*0540*/  UISETP.EQ.AND UP2, UPT, UR68, URZ, !UP0 ;  /* 0x000000ff4400728c */ /* 0x000fe4000c742270 */
[----:B------:R-:W-:-:S04]  /*0550*/  USEL UR53, URZ, 0x1, UP0 ;  /* 0x00000001ff357887 */ /* 0x000fc80008000000 */
[----:B------:R-:W-:Y:S02]  /*0560*/  PLOP3.LUT P3, PT, P1, PT, UP2, 0x80, 0x8 ;  /* 0x000000000008781c */ /* 0x000fe40000f6f028 */
[----:B---3--:R-:W-:-:S13]  /*0570*/  ISETP.NE.AND P0, PT, R0, RZ, PT ;  /* 0x000000ff0000720c */ /* 0x008fda0003f05270 */
[----:B------:R-:W-:Y:S05]  /*0580*/  @P0 BRA `(.L_x_9) ;  /* 0x0000000000440947 */ /* 0x000fea0003800000 */
[----:B------:R-:W-:Y:S01]  /*0590*/  UMOV UR4, 0x400 ;  /* 0x0000040000047882 */ /* 0x000fe20000000000 */
[----:B------:R-:W-:Y:S01]  /*05a0*/  UMOV UR8, 0x1 ;  /* 0x0000000100087882 */ /* 0x000fe20000000000 */
[----:B------:R-:W-:Y:S01]  /*05b0*/  UMOV UR6, 0x4 ;  /* 0x0000000400067882 */ /* 0x000fe20000000000 */
[----:B------:R-:W-:Y:S02]  /*05c0*/  ULEA UR4, UR52, UR4, 0x18 ;  /* 0x0000000434047291 */ /* 0x000fe4000f8ec0ff */
[----:B------:R-:W-:-:S04]  /*05d0*/  UIADD3 UR8, UPT, UPT, -UR8, 0x100000, URZ ;  /* 0x0010000008087890 */ /* 0x000fc8000fffe1ff */
[----:B------:R-:W-:Y:S02]  /*05e0*/  USHF.L.U32 UR9, UR8, 0xb, URZ ;  /* 0x0000000b08097899 */ /* 0x000fe400080006ff */
[----:B------:R-:W-:Y:S02]  /*05f0*/  USHF.L.U32 UR8, UR8, 0x1, URZ ;  /* 0x0000000108087899 */ /* 0x000fe400080006ff */
[----:B------:R-:W-:-:S04]  /*0600*/  UIADD3 UR6, UPT, UPT, -UR6, 0x100000, URZ ;  /* 0x0010000006067890 */ /* 0x000fc8000fffe1ff */
[----:B------:R-:W-:Y:S02]  /*0610*/  USHF.L.U32 UR7, UR6, 0xb, URZ ;  /* 0x0000000b06077899 */ /* 0x000fe400080006ff */
[----:B------:R-:W-:Y:S01]  /*0620*/  USHF.L.U32 UR6, UR6, 0x1, URZ ;  /* 0x0000000106067899 */ /* 0x000fe200080006ff */
[----:B------:R-:W-:Y:S01]  /*0630*/  ELECT P0, URZ, PT ;  /* 0x0000000000ff782f */ /* 0x000fe20003800000 */
[----:B------:R-:W3:Y:S02]  /*0640*/  FENCE.VIEW.ASYNC.S ;  /* 0x00000000000073c6 */ /* 0x000ee40000000000 */
[----:B---3--:R3:W4:Y:S08]  /*0650*/  SYNCS.EXCH.64 URZ, [UR4], UR8 ;  /* 0x0000000804ff75b2 */ /* 0x0087300008000100 */
[----:B------:R3:W1:Y:S01]  /*0660*/  SYNCS.EXCH.64 URZ, [UR4+0x10], UR6 ;  /* 0x0000100604ff75b2 */ /* 0x0006620008000100 */
[----:B------:R3:W1:Y:S01]  /*0670*/  SYNCS.EXCH.64 URZ, [UR4+0x8], UR8 ;  /* 0x0000080804ff75b2 */ /* 0x0006620008000100 */
[----:B------:R3:W1:Y:S01]  /*0680*/  SYNCS.EXCH.64 URZ, [UR4+0x18], UR6 ;  /* 0x0000180604ff75b2 */ /* 0x0006620008000100 */
[----:B------:R-:W-:Y:S01]  /*0690*/  NOP ;  /* 0x0000000000007918 */ /* 0x000fe20000000000 */
.L_x_9:
[----:B------:R-:W2:Y:S01]  /*06a0*/  SHFL.IDX PT, R0, R84, RZ, 0x1f ;  /* 0x00001fff54007589 */ /* 0x000ea200000e0000 */
[----:B------:R-:W-:Y:S01]  /*06b0*/  NOP ;  /* 0x0000000000007918 */ /* 0x000fe20000000000 */
[----:B--2---:R-:W-:-:S13]  /*06c0*/  ISETP.NE.AND P0, PT, R0, 0x1, PT ;  /* 0x000000010000780c */ /* 0x004fda0003f05270 */
[----:B------:R-:W-:Y:S05]  /*06d0*/  @P0 BRA `(.L_x_10) ;  /* 0x0000000000540947 */ /* 0x000fea0003800000 */
[----:B---3--:R-:W-:Y:S01]  /*06e0*/  UMOV UR4, 0x400 ;  /* 0x0000040000047882 */ /* 0x008fe20000000000 */
        /* <DEDUP_REMOVED lines=10> */
[----:B------:R-:W2:Y:S02]  /*0790*/  FENCE.VIEW.ASYNC.S ;  /* 0x00000000000073c6 */ /* 0x000ea40000000000 */
[----:B--2---:R2:W3:Y:S08]  /*07a0*/  SYNCS.EXCH.64 URZ, [UR4+0x20], UR8 ;  /* 0x0000200804ff75b2 */ /* 0x0044f00008000100 */
[----:B------:R2:W1:Y:S01]  /*07b0*/  SYNCS.EXCH.64 URZ, [UR4+0x40], UR6 ;  /* 0x0000400604ff75b2 */ /* 0x0004620008000100 */
[----:B------:R2:W1:Y:S01]  /*07c0*/  SYNCS.EXCH.64 URZ, [UR4+0x28], UR8 ;  /* 0x0000280804ff75b2 */ /* 0x0004620008000100 */
[----:B------:R2:W1:Y:S01]  /*07d0*/  SYNCS.EXCH.64 URZ, [UR4+0x48], UR6 ;  /* 0x0000480604ff75b2 */ /* 0x0004620008000100 */
[----:B------:R2:W1:Y:S01]  /*07e0*/  SYNCS.EXCH.64 URZ, [UR4+0x30], UR8 ;  /* 0x0000300804ff75b2 */ /* 0x0004620008000100 */
[----:B------:R2:W1:Y:S01]  /*07f0*/  SYNCS.EXCH.64 URZ, [UR4+0x50], UR6 ;  /* 0x0000500604ff75b2 */ /* 0x0004620008000100 */
[----:B------:R2:W1:Y:S01]  /*0800*/  SYNCS.EXCH.64 URZ, [UR4+0x38], UR8 ;  /* 0x0000380804ff75b2 */ /* 0x0004620008000100 */
[----:B------:R2:W1:Y:S01]  /*0810*/  SYNCS.EXCH.64 URZ, [UR4+0x58], UR6 ;  /* 0x0000580604ff75b2 */ /* 0x0004620008000100 */
[----:B------:R-:W-:Y:S01]  /*0820*/  NOP ;  /* 0x0000000000007918 */ /* 0x000fe20000000000 */
.L_x_10:
[----:B------:R-:W4:Y:S01]  /*0830*/  SHFL.IDX PT, R0, R84, RZ, 0x1f ;  /* 0x00001fff54007589 */ /* 0x000f2200000e0000 */
[----:B------:R-:W-:Y:S01]  /*0840*/  NOP ;  /* 0x0000000000007918 */ /* 0x000fe20000000000 */
[----:B----4-:R-:W-:-:S13]  /*0850*/  ISETP.NE.AND P0, PT, R0, 0x3, PT ;  /* 0x000000030000780c */ /* 0x010fda0003f05270 */
[----:B------:R-:W-:Y:S05]  /*0860*/  @P0 BRA `(.L_x_11) ;  /* 0x00000000002c0947 */ /* 0x000fea0003800000 */
[----:B--23--:R-:W-:Y:S01]  /*0870*/  UMOV UR6, 0x400 ;  /* 0x0000040000067882 */ /* 0x00cfe20000000000 */
[----:B------:R-:W-:Y:S01]  /*0880*/  UMOV UR4, 0x20 ;  /* 0x0000002000047882 */ /* 0x000fe20000000000 */
[----:B------:R-:W-:Y:S02]  /*0890*/  ULEA UR6, UR52, UR6, 0x18 ;  /* 0x0000000634067291 */ /* 0x000fe4000f8ec0ff */
[----:B------:R-:W-:-:S04]  /*08a0*/  UIADD3 UR4, UPT, UPT, -UR4, 0x100000, URZ ;  /* 0x0010000004047890 */ /* 0x000fc8000fffe1ff */
[----:B------:R-:W-:Y:S02]  /*08b0*/  USHF.L.U32 UR5, UR4, 0xb, URZ ;  /* 0x0000000b04057899 */ /* 0x000fe400080006ff */
[----:B------:R-:W-:Y:S01]  /*08c0*/  USHF.L.U32 UR4, UR4, 0x1, URZ ;  /* 0x0000000104047899 */ /* 0x000fe200080006ff */
[----:B------:R-:W-:Y:S01]  /*08d0*/  ELECT P0, URZ, PT ;  /* 0x0000000000ff782f */ /* 0x000fe20003800000 */
[----:B------:R-:W2:Y:S10]  /*08e0*/  FENCE.VIEW.ASYNC.S ;  /* 0x00000000000073c6 */ /* 0x000eb40000000000 */
[----:B--2---:R4:W2:Y:S01]  /*08f0*/  SYNCS.EXCH.64 URZ, [UR6+0x60], UR4 ;  /* 0x0000600406ff75b2 */ /* 0x0048a20008000100 */
[----:B------:R4:W3:Y:S02]  /*0900*/  SYNCS.EXCH.64 URZ, [UR6+0x68], UR4 ;  /* 0x0000680406ff75b2 */ /* 0x0008e40008000100 */
[----:B----4-:R-:W-:Y:S01]  /*0910*/  NOP ;  /* 0x0000000000007918 */ /* 0x010fe20000000000 */
.L_x_11:
[----:B------:R-:W4:Y:S01]  /*0920*/  SHFL.IDX PT, R0, R84, RZ, 0x1f ;  /* 0x00001fff54007589 */ /* 0x000f2200000e0000 */
[----:B------:R-:W-:Y:S01]  /*0930*/  NOP ;  /* 0x0000000000007918 */ /* 0x000fe20000000000 */
[----:B----4-:R-:W-:-:S13]  /*0940*/  ISETP.NE.AND P0, PT, R0, 0x4, PT ;  /* 0x000000040000780c */ /* 0x010fda0003f05270 */
[----:B------:R-:W-:Y:S05]  /*0950*/  @P0 BRA `(.L_x_12) ;  /* 0x0000000000480947 */ /* 0x000fea0003800000 */
[----:B--23--:R-:W-:Y:S01]  /*0960*/  UMOV UR4, 0x720 ;  /* 0x0000072000047882 */ /* 0x00cfe20000000000 */
[----:B------:R-:W-:Y:S01]  /*0970*/  UMOV UR6, 0x400 ;  /* 0x0000040000067882 */ /* 0x000fe20000000000 */
[----:B------:R-:W-:Y:S01]  /*0980*/  USEL UR4, UR4, 0x620, UP4 ;  /* 0x0000062004047887 */ /* 0x000fe2000a000000 */
        /* <DEDUP_REMOVED lines=10> */
[----:B--2---:R4:W2:Y:S08]  /*0a30*/  SYNCS.EXCH.64 URZ, [UR6+0x70], UR8 ;  /* 0x0000700806ff75b2 */ /* 0x0048b00008000100 */
[----:B------:R4:W3:Y:S01]  /*0a40*/  SYNCS.EXCH.64 URZ, [UR6+0x80], UR4 ;  /* 0x0000800406ff75b2 */ /* 0x0008e20008000100 */
[----:B------:R4:W1:Y:S01]  /*0a50*/  SYNCS.EXCH.64 URZ, [UR6+0x78], UR8 ;  /* 0x0000780806ff75b2 */ /* 0x0008620008000100 */
[----:B------:R4:W1:Y:S02]  /*0a60*/  SYNCS.EXCH.64 URZ, [UR6+0x88], UR4 ;  /* 0x0000880406ff75b2 */ /* 0x0008640008000100 */
[----:B----4-:R-:W-:Y:S01]  /*0a70*/  NOP ;  /* 0x0000000000007918 */ /* 0x010fe20000000000 */
.L_x_12:
[----:B------:R-:W4:Y:S01]  /*0a80*/  SHFL.IDX PT, R0, R84, RZ, 0x1f ;  /* 0x00001fff54007589 */ /* 0x000f2200000e0000 */
[----:B------:R-:W-:Y:S01]  /*0a90*/  NOP ;  /* 0x0000000000007918 */ /* 0x000fe20000000000 */
[----:B----4-:R-:W-:-:S13]  /*0aa0*/  ISETP.NE.AND P0, PT, R0, 0x5, PT ;  /* 0x000000050000780c */ /* 0x010fda0003f05270 */
[----:B------:R-:W-:Y:S05]  /*0ab0*/  @P0 BRA `(.L_x_13) ;  /* 0x0000000000440947 */ /* 0x000fea0003800000 */
[----:B--23--:R-:W-:Y:S01]  /*0ac0*/  UMOV UR4, 0x400 ;  /* 0x0000040000047882 */ /* 0x00cfe20000000000 */
        /* <DEDUP_REMOVED lines=16> */
.L_x_13:
[----:B------:R-:W4:Y:S01]  /*0bd0*/  SHFL.IDX PT, R0, R84, RZ, 0x1f ;  /* 0x00001fff54007589 */ /* 0x000f2200000e0000 */
[----:B------:R-:W-:Y:S01]  /*0be0*/  ISETP.NE.OR P1, PT, RZ, UR18, !P1 ;  /* 0x00000012ff007c0c */ /* 0x000fe2000cf25670 */
        /* <DEDUP_REMOVED lines=12> */
[----:B------:R4:W3:Y:S01]  /*0cb0*/  SYNCS.EXCH.64 URZ, [UR4+0xc0], UR6 ;  /* 0x0000c00604ff75b2 */ /* 0x0008e20008000100 */
[----:B------:R4:W1:Y:S01]  /*0cc0*/  SYNCS.EXCH.64 URZ, [UR4+0xb8], UR6 ;  /* 0x0000b80604ff75b2 */ /* 0x0008620008000100 */
[----:B------:R4:W1:Y:S02]  /*0cd0*/  SYNCS.EXCH.64 URZ, [UR4+0xc8], UR6 ;  /* 0x0000c80604ff75b2 */ /* 0x0008640008000100 */
[----:B----4-:R-:W-:Y:S01]  /*0ce0*/  NOP ;  /* 0x0000000000007918 */ /* 0x010fe20000000000 */
.L_x_14:
[----:B------:R-:W-:Y:S01]  /*0cf0*/  VOTEU.ALL UP0, P1 ;  /* 0x0000000000ff7886 */ /* 0x000fe20000800000 */
[----:B--23--:R-:W-:Y:S01]  /*0d00*/  UMOV UR4, 0x20 ;  /* 0x0000002000047882 */ /* 0x00cfe20000000000 */
[----:B------:R-:W2:Y:S01]  /*0d10*/  LDCU UR7, c[0x0][0x36c] ;  /* 0x00006d80ff0777ac */ /* 0x000ea20008000800 */
[----:B------:R-:W-:Y:S01]  /*0d20*/  NOP ;  /* 0x0000000000007918 */ /* 0x000fe20000000000 */
[----:B-1----:R-:W-:Y:S01]  /*0d30*/  LOP3.LUT R3, R100, 0x1f, RZ, 0xc0, !PT ;  /* 0x0000001f64037812 */ /* 0x002fe200078ec0ff */
[----:B------:R-:W-:Y:S01]  /*0d40*/  @!UP0 UMOV UR6, 0x400 ;  /* 0x0000040000068882 */ /* 0x000fe20000000000 */
[----:B------:R-:W-:-:S04]  /*0d50*/  @!UP0 UIADD3 UR4, UPT, UPT, -UR4, 0x100000, URZ ;  /* 0x0010000004048890 */ /* 0x000fc8000fffe1ff */
[----:B------:R-:W-:Y:S02]  /*0d60*/  @!UP0 USHF.L.U32 UR5, UR4, 0xb, URZ ;  /* 0x0000000b04058899 */ /* 0x000fe400080006ff */
[----:B------:R-:W-:Y:S02]  /*0d70*/  @!UP0 USHF.L.U32 UR4, UR4, 0x1, URZ ;  /* 0x0000000104048899 */ /* 0x000fe400080006ff */
[----:B------:R-:W-:Y:S01]  /*0d80*/  @!UP0 ULEA UR6, UR52, UR6, 0x18 ;  /* 0x0000000634068291 */ /* 0x000fe2000f8ec0ff */
[----:B------:R-:W-:Y:S01]  /*0d90*/  VOTEU.ALL UP0, P1 ;  /* 0x0000000000ff7886 */ /* 0x000fe20000800000 */
[----:B------:R-:W-:Y:S02]  /*0da0*/  UISETP.NE.AND UP5, UPT, UR18, URZ, UPT ;  /* 0x000000ff1200728c */ /* 0x000fe4000bfa5270 */
[----:B--2---:R-:W-:Y:S01]  /*0db0*/  UISETP.EQ.U32.AND UP6, UPT, UR7, 0x1, UPT ;  /* 0x000000010700788c */ /* 0x004fe2000bfc2070 */
[----:B------:R-:W1:Y:S07]  /*0dc0*/  FENCE.VIEW.ASYNC.S ;  /* 0x00000000000073c6 */ /* 0x000e6e0000000000 */
[----:B-1----:R1:W2:Y:S01]  /*0dd0*/  @!UP0 SYNCS.EXCH.64 URZ, [UR6+0xd0], UR4 ;  /* 0x0000d00406ff85b2 */ /* 0x0022a20008000100 */
[----:B------:R-:W-:Y:S05]  /*0de0*/  BRA.U !UP6, `(.L_x_15) ;  /* 0x000000010e087547 */ /* 0x000fea000b800000 */
[----:B--2---:R-:W-:Y:S01]  /*0df0*/  UCGABAR_ARV ;  /* 0x00000000000079c7 */ /* 0x004fe20008000000 */
[----:B------:R-:W-:Y:S05]  /*0e00*/  BRA `(.L_x_16) ;  /* 0x0000000000047947 */ /* 0x000fea0003800000 */
.L_x_15:
[----:B--2---:R-:W-:Y:S01]  /*0e10*/  NOP ;  /* 0x0000000000007918 */ /* 0x004fe20000000000 */
.L_x_16:
[----:B------:R-:W2:Y:S01]  /*0e20*/  S2UR UR28, SR_CTAID.X ;  /* 0x00000000001c79c3 */ /* 0x000ea20000002500 */
[----:B------:R-:W-:-:S05]  /*0e30*/  CS2R.32 R86, SR_CgaSize ;  /* 0x0000000000567805 */ /* 0x000fca0000008a00 */
[----:B------:R-:W-:-:S05]  /*0e40*/  IMAD R86, R86, -0xa0, RZ ;  /* 0xffffff6056567824 */ /* 0x000fca00078e02ff */
[----:B-1----:R-:W-:-:S14]  /*0e50*/  R2UR UR5, R86 ;  /* 0x00000000560572ca */ /* 0x002fdc00000e0000 */
[----:B------:R-:W1:Y:S01]  /*0e60*/  LDCU UR5, c[0x0][UR5+0x2b0] ;  /* 0x00005600050577ac */ /* 0x000e620008000800 */
[----:B------:R-:W-:-:S05]  /*0e70*/  CS2R.32 R86, SR_CgaSize ;  /* 0x0000000000567805 */ /* 0x000fca0000008a00 */
[----:B------:R-:W-:-:S05]  /*0e80*/  IMAD R86, R86, -0xa0, RZ ;  /* 0xffffff6056567824 */ /* 0x000fca00078e02ff */
[----:B------:R-:W-:-:S14]  /*0e90*/  R2UR UR4, R86 ;  /* 0x00000000560472ca */ /* 0x000fdc00000e0000 */
[----:B------:R-:W3:Y:S01]  /*0ea0*/  LDCU UR4, c[0x0][UR4+0x2b4] ;  /* 0x00005680040477ac */ /* 0x000ee20008000800 */
[----:B------:R-:W4:Y:S01]  /*0eb0*/  S2UR UR24, SR_CTAID.Y ;  /* 0x00000000001879c3 */ /* 0x000f220000002600 */
[----:B------:R-:W-:-:S05]  /*0ec0*/  CS2R.32 R86, SR_CgaSize ;  /* 0x0000000000567805 */ /* 0x000fca0000008a00 */
[----:B------:R-:W-:-:S05]  /*0ed0*/  IMAD R86, R86, -0xa0, RZ ;  /* 0xffffff6056567824 */ /* 0x000fca00078e02ff */
[----:B------:R-:W-:-:S14]  /*0ee0*/  R2UR UR7, R86 ;  /* 0x00000000560772ca */ /* 0x000fdc00000e0000 */
[----:B------:R-:W3:Y:S01]  /*0ef0*/  LDCU UR7, c[0x0][UR7+0x2a0] ;  /* 0x00005400070777ac */ /* 0x000ee20008000800 */
[----:B------:R-:W-:-:S05]  /*0f00*/  CS2R.32 R86, SR_CgaSize ;  /* 0x0000000000567805 */ /* 0x000fca0000008a00 */
[----:B------:R-:W-:-:S05]  /*0f10*/  IMAD R86, R86, -0xa0, RZ ;  /* 0xffffff6056567824 */ /* 0x000fca00078e02ff */
[----:B------:R-:W-:-:S14]  /*0f20*/  R2UR UR8, R86 ;  /* 0x00000000560872ca */ /* 0x000fdc00000e0000 */
[----:B------:R-:W3:Y:S01]  /*0f30*/  LDCU UR8, c[0x0][UR8+0x2a4] ;  /* 0x00005480080877ac */ /* 0x000ee20008000800 */
[----:B------:R-:W-:Y:S01]  /*0f40*/  UISETP.GT.U32.AND UP0, UPT, UR68, 0xffff, UPT ;  /* 0x0000ffff4400788c */ /* 0x000fe2000bf04070 */
[----:B------:R-:W3:Y:S01]  /*0f50*/  LDCU UR19, c[0x0][0xb24] ;  /* 0x00016480ff1377ac */ /* 0x000ee20008000800 */
[----:B------:R-:W3:Y:S01]  /*0f60*/  LDCU UR45, c[0x0][0xb24] ;  /* 0x00016480ff2d77ac */ /* 0x000ee20008000800 */
[----:B--2---:R-:W-:Y:S01]  /*0f70*/  I2FP.F32.U32 R2, UR28 ;  /* 0x0000001c00027c45 */ /* 0x004fe20008201000 */
[----:B------:R-:W2:Y:S04]  /*0f80*/  LDCU UR22, c[0x0][0xb30] ;  /* 0x00016600ff1677ac */ /* 0x000ea80008000800 */
[----:B-1----:R-:W-:Y:S01]  /*0f90*/  FMUL R2, R2, UR5 ;  /* 0x0000000502027c20 */ /* 0x002fe20008400000 */
[----:B------:R-:W-:Y:S01]  /*0fa0*/  USHF.L.U32 UR30, UR52, 0x9, URZ ;  /* 0x00000009341e7899 */ /* 0x000fe200080006ff */
[----:B----4-:R-:W-:Y:S01]  /*0fb0*/  I2FP.F32.U32 R0, UR24 ;  /* 0x0000001800007c45 */ /* 0x010fe20008201000 */
[----:B------:R-:W-:-:S03]  /*0fc0*/  USHF.L.U32 UR54, UR28, 0x7, URZ ;  /* 0x000000071c367899 */ /* 0x000fc600080006ff */
[----:B------:R-:W1:Y:S01]  /*0fd0*/  F2I.U32.TRUNC.NTZ R2, R2 ;  /* 0x0000000200027305 */ /* 0x000e62000020f000 */
[----:B------:R-:W-:Y:S01]  /*0fe0*/  USEL UR29, UR68, 0xffff, !UP0 ;  /* 0x0000ffff441d7887 */ /* 0x000fe2000c000000 */
[----:B---3--:R-:W-:-:S06]  /*0ff0*/  FMUL R0, R0, UR4 ;  /* 0x0000000400007c20 */ /* 0x008fcc0008400000 */
[----:B------:R-:W3:Y:S01]  /*1000*/  F2I.U32.TRUNC.NTZ R0, R0 ;  /* 0x0000000000007305 */ /* 0x000ee2000020f000 */
[----:B-1----:R-:W-:Y:S02]  /*1010*/  R2UR UR4, R2 ;  /* 0x00000000020472ca */ /* 0x002fe400000e0000 */
[----:B------:R-:W-:Y:S02]  /*1020*/  PRMT R2, RZ, 0x7610, R2 ;  /* 0x00007610ff027816 */ /* 0x000fe40000000002 */
[----:B---3--:R-:W-:Y:S02]  /*1030*/  R2UR UR6, R0 ;  /* 0x00000000000672ca */ /* 0x008fe400000e0000 */
[----:B------:R-:W-:-:S07]  /*1040*/  PRMT R0, RZ, 0x7610, R0 ;  /* 0x00007610ff007816 */ /* 0x000fce0000000000 */
[----:B------:R-:W-:-:S04]  /*1050*/  UIADD3 UR5, UPT, UPT, -UR4, URZ, URZ ;  /* 0x000000ff04057290 */ /* 0x000fc8000fffe1ff */
[----:B------:R-:W-:Y:S02]  /*1060*/  UIMAD UR5, UR7, UR5, UR28 ;  /* 0x00000005070572a4 */ /* 0x000fe4000f8e021c */
[----:B------:R-:W-:-:S04]  /*1070*/  UIADD3 UR4, UPT, UPT, -UR6, URZ, URZ ;  /* 0x000000ff06047290 */ /* 0x000fc8000fffe1ff */
[----:B------:R-:W-:Y:S01]  /*1080*/  IMAD.U32 R86, RZ, RZ, UR5 ;  /* 0x00000005ff567e24 */ /* 0x000fe2000f8e00ff */
[----:B------:R-:W-:-:S06]  /*1090*/  UIMAD UR4, UR8, UR4, UR24 ;  /* 0x00000004080472a4 */ /* 0x000fcc000f8e0218 */
[----:B------:R-:W-:Y:S01]  /*10a0*/  IMAD.U32 R85, RZ, RZ, UR4 ;  /* 0x00000004ff557e24 */ /* 0x000fe2000f8e00ff */
[----:B--2---:R-:W-:Y:S06]  /*10b0*/  BRA.U UP5, `(.L_x_17) ;  /* 0x00000001056c7547 */ /* 0x004fec000b800000 */
[----:B------:R-:W-:Y:S02]  /*10c0*/  R2UR UR4, R85 ;  /* 0x00000000550472ca */ /* 0x000fe400000e0000 */
[----:B------:R-:W-:-:S11]  /*10d0*/  R2UR UR10, R86 ;  /* 0x00000000560a72ca */ /* 0x000fd600000e0000 */
[----:B------:R-:W-:Y:S02]  /*10e0*/  UISETP.NE.AND UP0, UPT, UR4, URZ, UPT ;  /* 0x000000ff0400728c */ /* 0x000fe4000bf05270 */
[----:B------:R-:W-:Y:S02]  /*10f0*/  ULOP3.LUT UR4, UR10, 0x2, URZ, 0x3c, !UPT ;  /* 0x000000020a047892 */ /* 0x000fe4000f8e3cff */
[----:B------:R-:W-:Y:S02]  /*1100*/  UISETP.GT.U32.AND UP2, UPT, UR10, 0x1, UP0 ;  /* 0x000000010a00788c */ /* 0x000fe40008744070 */
[----:B------:R-:W-:Y:S02]  /*1110*/  ULOP3.LUT UR5, UR10, 0x4, URZ, 0x3c, !UPT ;  /* 0x000000040a057892 */ /* 0x000fe4000f8e3cff */
[----:B------:R-:W-:Y:S02]  /*1120*/  USEL UR8, URZ, 0x1, UP2 ;  /* 0x00000001ff087887 */ /* 0x000fe40009000000 */
[----:B------:R-:W-:-:S02]  /*1130*/  USEL UR7, URZ, 0x2, UP2 ;  /* 0x00000002ff077887 */ /* 0x000fc40009000000 */
[----:B------:R-:W-:Y:S02]  /*1140*/  UISETP.GT.U32.AND UP2, UPT, UR4, 0x1, UP0 ;  /* 0x000000010400788c */ /* 0x000fe40008744070 */
[----:B------:R-:W-:Y:S02]  /*1150*/  ULOP3.LUT UR4, UR10, 0x6, URZ, 0x3c, !UPT ;  /* 0x000000060a047892 */ /* 0x000fe4000f8e3cff */
[----:B------:R-:W-:Y:S02]  /*1160*/  USEL UR6, URZ, 0x4, UP2 ;  /* 0x00000004ff067887 */ /* 0x000fe40009000000 */
[----:B------:R-:W-:Y:S02]  /*1170*/  USEL UR9, URZ, 0x8, UP2 ;  /* 0x00000008ff097887 */ /* 0x000fe40009000000 */
[----:B------:R-:W-:Y:S02]  /*1180*/  UISETP.GT.U32.AND UP2, UPT, UR5, 0x1, UP0 ;  /* 0x000000010500788c */ /* 0x000fe40008744070 */
[----:B------:R-:W-:-:S02]  /*1190*/  UISETP.GT.U32.AND UP0, UPT, UR4, 0x1, UP0 ;  /* 0x000000010400788c */ /* 0x000fc40008704070 */
[----:B------:R-:W-:Y:S02]  /*11a0*/  USEL UR4, URZ, 0x10, UP2 ;  /* 0x00000010ff047887 */ /* 0x000fe40009000000 */
[----:B------:R-:W-:Y:S02]  /*11b0*/  UIADD3 UR5, UPT, UPT, UR6, UR7, UR8 ;  /* 0x0000000706057290 */ /* 0x000fe4000fffe008 */
[----:B------:R-:W-:Y:S02]  /*11c0*/  USEL UR7, URZ, 0x40, UP0 ;  /* 0x00000040ff077887 */ /* 0x000fe40008000000 */
[----:B------:R-:W-:Y:S02]  /*11d0*/  USEL UR8, URZ, 0x20, UP2 ;  /* 0x00000020ff087887 */ /* 0x000fe40009000000 */
[----:B------:R-:W-:Y:S02]  /*11e0*/  UIADD3 UR5, UPT, UPT, UR4, UR5, UR9 ;  /* 0x0000000504057290 */ /* 0x000fe4000fffe009 */
[----:B------:R-:W-:-:S02]  /*11f0*/  ULOP3.LUT UR4, UR10, 0xfffffffe, URZ, 0xc0, !UPT ;  /* 0xfffffffe0a047892 */ /* 0x000fc4000f8ec0ff */
[----:B------:R-:W-:Y:S02]  /*1200*/  USEL UR6, URZ, 0x80, UP0 ;  /* 0x00000080ff067887 */ /* 0x000fe40008000000 */
[----:B------:R-:W-:-:S03]  /*1210*/  UIADD3 UR5, UPT, UPT, UR7, UR5, UR8 ;  /* 0x0000000507057290 */ /* 0x000fc6000fffe008 */
[----:B------:R-:W-:Y:S01]  /*1220*/  UMOV UR7, 0x3 ;  /* 0x0000000300077882 */ /* 0x000fe20000000000 */
[----:B------:R-:W-:Y:S02]  /*1230*/  UIADD3 UR5, UPT, UPT, UR5, UR6, URZ ;  /* 0x0000000605057290 */ /* 0x000fe4000fffe0ff */
[----:B------:R-:W-:-:S04]  /*1240*/  USHF.L.U32 UR4, UR7, UR4, URZ ;  /* 0x0000000407047299 */ /* 0x000fc800080006ff */
[----:B------:R-:W-:Y:S02]  /*1250*/  IMAD.U32 R2, RZ, RZ, UR5 ;  /* 0x00000005ff027e24 */ /* 0x000fe4000f8e00ff */
[----:B------:R-:W-:-:S07]  /*1260*/  IMAD.U32 R0, RZ, RZ, UR4 ;  /* 0x00000004ff007e24 */ /* 0x000fce000f8e00ff */
.L_x_17:
[----:B------:R-:W1:Y:S01]  /*1270*/  S2UR UR36, SR_CTAID.Z ;  /* 0x00000000002479c3 */ /* 0x000e620000002700 */
[----:B------:R-:W-:Y:S01]  /*1280*/  UISETP.GE.AND UP0, UPT, UR19, 0x1, UPT ;  /* 0x000000011300788c */ /* 0x000fe2000bf06270 */
[----:B------:R-:W-:-:S08]  /*1290*/  UMOV UR23, 0x55 ;  /* 0x0000005500177882 */ /* 0x000fd00000000000 */
[----:B------:R-:W-:Y:S05]  /*12a0*/  BRA.U !UP0, `(.L_x_18) ;  /* 0x0000000108d07547 */ /* 0x000fea000b800000 */
[----:B------:R-:W2:Y:S01]  /*12b0*/  LDCU.128 UR12, c[0x0][0xb10] ;  /* 0x00016200ff0c77ac */ /* 0x000ea20008000c00 */
[----:B------:R-:W3:Y:S01]  /*12c0*/  LDCU UR6, c[0x0][0x370] ;  /* 0x00006e00ff0677ac */ /* 0x000ee20008000800 */
[----:B------:R-:W4:Y:S01]  /*12d0*/  LDCU UR7, c[0x0][0x374] ;  /* 0x00006e80ff0777ac */ /* 0x000f220008000800 */
[----:B------:R-:W1:Y:S01]  /*12e0*/  LDCU UR20, c[0x0][0xb0c] ;  /* 0x00016180ff1477ac */ /* 0x000e620008000800 */
[----:B------:R-:W1:Y:S01]  /*12f0*/  LDCU UR21, c[0x0][0xb20] ;  /* 0x00016400ff1577ac */ /* 0x000e620008000800 */
[----:B------:R-:W1:Y:S01]  /*1300*/  LDCU.64 UR8, c[0x0][0xb28] ;  /* 0x00016500ff0877ac */ /* 0x000e620008000a00 */
[----:B--2---:R-:W-:Y:S02]  /*1310*/  UISETP.NE.AND UP3, UPT, UR14, 0x1, UPT ;  /* 0x000000010e00788c */ /* 0x004fe4000bf65270 */
[----:B----4-:R-:W-:Y:S02]  /*1320*/  UIMAD.WIDE.U32 UR10, UR7, UR15, URZ ;  /* 0x0000000f070a72a5 */ /* 0x010fe4000f8e00ff */
[----:B---3--:R-:W-:-:S02]  /*1330*/  UIMAD.WIDE.U32 UR16, UR6, UR12, URZ ;  /* 0x0000000c061072a5 */ /* 0x008fc4000f8e00ff */
[----:B-1----:R-:W-:Y:S02]  /*1340*/  UISETP.NE.AND UP0, UPT, UR20, 0x1, UPT ;  /* 0x000000011400788c */ /* 0x002fe4000bf05270 */
[----:B------:R-:W-:Y:S01]  /*1350*/  UIMAD.WIDE.U32 UR4, UR28, UR12, URZ ;  /* 0x0000000c1c0472a5 */ /* 0x000fe2000f8e00ff */
[----:B------:R-:W-:Y:S02]  /*1360*/  UMOV UR10, UR11 ;  /* 0x0000000b000a7c82 */ /* 0x000fe40008000000 */
[----:B------:R-:W-:Y:S01]  /*1370*/  UMOV UR16, UR17 ;  /* 0x0000001100107c82 */ /* 0x000fe20008000000 */
[----:B------:R-:W-:Y:S02]  /*1380*/  @UP3 USHF.R.U32.HI UR7, URZ, UR21, UR10 ;  /* 0x00000015ff073299 */ /* 0x000fe4000801160a */
[----:B------:R-:W-:Y:S02]  /*1390*/  UISETP.NE.AND UP2, UPT, UR19, 0x1, UPT ;  /* 0x000000011300788c */ /* 0x000fe4000bf45270 */
[----:B------:R-:W-:-:S02]  /*13a0*/  USHF.R.U32.HI UR5, URZ, UR13, UR5 ;  /* 0x0000000dff057299 */ /* 0x000fc40008011605 */
[----:B------:R-:W-:Y:S02]  /*13b0*/  @UP0 USHF.R.U32.HI UR6, URZ, UR13, UR16 ;  /* 0x0000000dff060299 */ /* 0x000fe40008011610 */
[----:B------:R-:W-:Y:S02]  /*13c0*/  UIMAD.WIDE.U32 UR12, UR24, UR15, URZ ;  /* 0x0000000f180c72a5 */ /* 0x000fe4000f8e00ff */
[----:B------:R-:W-:Y:S02]  /*13d0*/  UIMAD.WIDE.U32 UR10, UR7, UR8, URZ ;  /* 0x00000008070a72a5 */ /* 0x000fe4000f8e00ff */
[----:B------:R-:W-:Y:S02]  /*13e0*/  UIMAD.WIDE.U32 UR16, UR6, UR8, URZ ;  /* 0x00000008061072a5 */ /* 0x000fe4000f8e00ff */
[----:B------:R-:W-:Y:S01]  /*13f0*/  USEL UR5, UR28, UR5, !UP0 ;  /* 0x000000051c057287 */ /* 0x000fe2000c000000 */
[----:B------:R-:W-:Y:S02]  /*1400*/  UMOV UR4, UR13 ;  /* 0x0000000d00047c82 */ /* 0x000fe40008000000 */
[----:B------:R-:W-:Y:S01]  /*1410*/  UMOV UR10, UR11 ;  /* 0x0000000b000a7c82 */ /* 0x000fe20008000000 */
[----:B------:R-:W-:-:S02]  /*1420*/  USHF.R.U32.HI UR4, URZ, UR21, UR4 ;  /* 0x00000015ff047299 */ /* 0x000fc40008011604 */
[----:B------:R-:W-:Y:S01]  /*1430*/  @UP2 USHF.R.U32.HI UR7, URZ, UR9, UR10 ;  /* 0x00000009ff072299 */ /* 0x000fe2000801160a */
[----:B------:R-:W-:Y:S01]  /*1440*/  UMOV UR16, UR17 ;  /* 0x0000001100107c82 */ /* 0x000fe20008000000 */
[----:B------:R-:W-:Y:S02]  /*1450*/  USEL UR4, UR24, UR4, !UP3 ;  /* 0x0000000418047287 */ /* 0x000fe4000d800000 */
[----:B------:R-:W-:Y:S02]  /*1460*/  @UP2 USHF.R.U32.HI UR6, URZ, UR9, UR16 ;  /* 0x00000009ff062299 */ /* 0x000fe40008011610 */
[----:B------:R-:W-:Y:S02]  /*1470*/  UIMAD UR7, UR7, UR19, URZ ;  /* 0x00000013070772a4 */ /* 0x000fe4000f8e02ff */
[----:B------:R-:W-:Y:S02]  /*1480*/  UIMAD UR12, UR6, UR19, URZ ;  /* 0x00000013060c72a4 */ /* 0x000fe4000f8e02ff */
[----:B------:R-:W-:-:S02]  /*1490*/  UISETP.GE.AND UP0, UPT, UR4, UR7, UPT ;  /* 0x000000070400728c */ /* 0x000fc4000bf06270 */
[----:B------:R-:W-:Y:S02]  /*14a0*/  UIMAD.WIDE.U32 UR10, UR4, UR8, URZ ;  /* 0x00000008040a72a5 */ /* 0x000fe4000f8e00ff */
[----:B------:R-:W-:Y:S02]  /*14b0*/  UISETP.GE.OR UP0, UPT, UR5, UR12, UP0 ;  /* 0x0000000c0500728c */ /* 0x000fe40008706670 */
[----:B------:R-:W-:Y:S02]  /*14c0*/  UIMAD.WIDE.U32 UR12, UR5, UR8, URZ ;  /* 0x00000008050c72a5 */ /* 0x000fe4000f8e00ff */
[----:B------:R-:W-:Y:S01]  /*14d0*/  UIADD3 UR10, UPT, UPT, -UR4, URZ, URZ ;  /* 0x000000ff040a7290 */ /* 0x000fe2000fffe1ff */
[----:B------:R-:W-:Y:S01]  /*14e0*/  UMOV UR8, UR11 ;  /* 0x0000000b00087c82 */ /* 0x000fe20008000000 */
[----:B------:R-:W-:Y:S02]  /*14f0*/  UIADD3 UR11, UPT, UPT, -UR5, URZ, URZ ;  /* 0x000000ff050b7290 */ /* 0x000fe4000fffe1ff */
[----:B------:R-:W-:-:S03]  /*1500*/  USHF.R.U32.HI UR8, URZ, UR9, UR8 ;  /* 0x00000009ff087299 */ /* 0x000fc60008011608 */
[----:B------:R-:W-:Y:S01]  /*1510*/  @!UP0 UMOV UR7, UR13 ;  /* 0x0000000d00078c82 */ /* 0x000fe20008000000 */
[----:B------:R-:W-:Y:S02]  /*1520*/  UIMAD UR24, UR14, UR10, UR24 ;  /* 0x0000000a0e1872a4 */ /* 0x000fe4000f8e0218 */
[----:B------:R-:W-:Y:S02]  /*1530*/  USEL UR8, UR4, UR8, !UP2 ;  /* 0x0000000804087287 */ /* 0x000fe4000d000000 */
[----:B------:R-:W-:Y:S02]  /*1540*/  @!UP0 USHF.R.U32.HI UR7, URZ, UR9, UR7 ;  /* 0x00000009ff078299 */ /* 0x000fe40008011607 */
[----:B------:R-:W-:Y:S02]  /*1550*/  UIADD3 UR9, UPT, UPT, -UR8, URZ, URZ ;  /* 0x000000ff08097290 */ /* 0x000fe4000fffe1ff */
[----:B------:R-:W-:Y:S02]  /*1560*/  @!UP0 USEL UR7, UR5, UR7, !UP2 ;  /* 0x0000000705078287 */ /* 0x000fe4000d000000 */
[----:B------:R-:W-:-:S02]  /*1570*/  UIMAD UR9, UR19, UR9, UR4 ;  /* 0x00000009130972a4 */ /* 0x000fc4000f8e0204 */
[----:B------:R-:W-:Y:S02]  /*1580*/  @!UP0 UIADD3 UR8, UPT, UPT, UR8, -UR7, URZ ;  /* 0x8000000708088290 */ /* 0x000fe4000fffe0ff */
[----:B------:R-:W-:Y:S02]  /*1590*/  @!UP0 UIMAD UR6, UR9, UR6, UR7 ;  /* 0x00000006090682a4 */ /* 0x000fe4000f8e0207 */
[----:B------:R-:W-:Y:S02]  /*15a0*/  @!UP0 UIMAD UR4, UR8, UR19, UR5 ;  /* 0x00000013080482a4 */ /* 0x000fe4000f8e0205 */
[----:B------:R-:W-:Y:S02]  /*15b0*/  UIMAD UR28, UR20, UR11, UR28 ;  /* 0x0000000b141c72a4 */ /* 0x000fe4000f8e021c */
[----:B------:R-:W-:Y:S01]  /*15c0*/  UIMAD UR24, UR4, UR14, UR24 ;  /* 0x0000000e041872a4 */ /* 0x000fe2000f8e0218 */
[----:B------:R-:W-:Y:S02]  /*15d0*/  @!UP0 UMOV UR5, UR6 ;  /* 0x0000000600058c82 */ /* 0x000fe40008000000 */
[----:B------:R-:W-:-:S12]  /*15e0*/  UIMAD UR28, UR5, UR20, UR28 ;  /* 0x00000014051c72a4 */ /* 0x000fd8000f8e021c */
.L_x_18:
[----:B------:R-:W-:Y:S02]  /*15f0*/  UISETP.NE.AND UP2, UPT, UR22, 0x1, UPT ;  /* 0x000000011600788c */ /* 0x000fe4000bf45270 */
[----:B------:R-:W-:Y:S02]  /*1600*/  ULOP3.LUT UR29, UR29, 0xffff, URZ, 0xc0, !UPT ;  /* 0x0000ffff1d1d7892 */ /* 0x000fe4000f8ec0ff */
[----:B------:R-:W-:Y:S02]  /*1610*/  UISETP.NE.AND UP0, UPT, UR18, 0x2, UPT ;  /* 0x000000021200788c */ /* 0x000fe4000bf05270 */
[----:B------:R-:W-:Y:S02]  /*1620*/  ULOP3.LUT UR30, UR30, 0xc00, URZ, 0xc0, !UPT ;  /* 0x00000c001e1e7892 */ /* 0x000fe4000f8ec0ff */
[----:B------:R-:W-:Y:S02]  /*1630*/  ULOP3.LUT UR54, UR54, 0x80, URZ, 0xc0, !UPT ;  /* 0x0000008036367892 */ /* 0x000fe4000f8ec0ff */
[----:B------:R-:W-:Y:S01]  /*1640*/  USHF.L.U32 UR29, UR23, UR29, URZ ;  /* 0x0000001d171d7299 */ /* 0x000fe200080006ff */
[----:B------:R-:W-:Y:S11]  /*1650*/  BRA.U UP2, `(.L_x_19) ;  /* 0x0000000102407547 */ /* 0x000ff6000b800000 */
[----:B------:R-:W2:Y:S01]  /*1660*/  LDCU.128 UR8, c[0x0][0xb10] ;  /* 0x00016200ff0877ac */ /* 0x000ea20008000c00 */
[----:B------:R-:W3:Y:S01]  /*1670*/  LDCU UR12, c[0x0][0xb0c] ;  /* 0x00016180ff0c77ac */ /* 0x000ee20008000800 */
[----:B------:R-:W4:Y:S01]  /*1680*/  LDCU UR13, c[0x0][0xb20] ;  /* 0x00016400ff0d77ac */ /* 0x000f220008000800 */
[----:B--2---:R-:W-:Y:S02]  /*1690*/  UIMAD.WIDE.U32 UR4, UR28, UR8, URZ ;  /* 0x000000081c0472a5 */ /* 0x004fe4000f8e00ff */
[----:B------:R-:W-:Y:S02]  /*16a0*/  UIMAD.WIDE.U32 UR6, UR24, UR11, URZ ;  /* 0x0000000b180672a5 */ /* 0x000fe4000f8e00ff */
[----:B---3--:R-:W-:Y:S02]  /*16b0*/  UISETP.NE.AND UP2, UPT, UR12, 0x1, UPT ;  /* 0x000000010c00788c */ /* 0x008fe4000bf45270 */
[----:B------:R-:W-:-:S03]  /*16c0*/  USHF.R.U32.HI UR5, URZ, UR9, UR5 ;  /* 0x00000009ff057299 */ /* 0x000fc60008011605 */
[----:B------:R-:W-:Y:S01]  /*16d0*/  UMOV UR4, UR7 ;  /* 0x0000000700047c82 */ /* 0x000fe20008000000 */
[----:B------:R-:W-:Y:S02]  /*16e0*/  USEL UR5, UR28, UR5, !UP2 ;  /* 0x000000051c057287 */ /* 0x000fe4000d000000 */
[----:B------:R-:W-:Y:S02]  /*16f0*/  UISETP.NE.AND UP2, UPT, UR10, 0x1, UPT ;  /* 0x000000010a00788c */ /* 0x000fe4000bf45270 */
[----:B----4-:R-:W-:-:S04]  /*1700*/  USHF.R.U32.HI UR4, URZ, UR13, UR4 ;  /* 0x0000000dff047299 */ /* 0x010fc80008011604 */
[----:B------:R-:W-:-:S04]  /*1710*/  USEL UR4, UR24, UR4, !UP2 ;  /* 0x0000000418047287 */ /* 0x000fc8000d000000 */
[----:B------:R-:W-:Y:S02]  /*1720*/  UIADD3 UR6, UPT, UPT, UR5, -UR4, URZ ;  /* 0x8000000405067290 */ /* 0x000fe4000fffe0ff */
[----:B------:R-:W-:Y:S02]  /*1730*/  UIADD3 UR4, UPT, UPT, -UR5, UR4, URZ ;  /* 0x0000000405047290 */ /* 0x000fe4000fffe1ff */
[----:B------:R-:W-:Y:S02]  /*1740*/  UIMAD UR24, UR6, UR10, UR24 ;  /* 0x0000000a061872a4 */ /* 0x000fe4000f8e0218 */
[----:B------:R-:W-:-:S12]  /*1750*/  UIMAD UR28, UR4, UR12, UR28 ;  /* 0x0000000c041c72a4 */ /* 0x000fd8000f8e021c */
.L_x_19:
[----:B------:R-:W-:Y:S05]  /*1760*/  BRA.U !UP6, `(.L_x_20) ;  /* 0x000000010e0c7547 */ /* 0x000fea000b800000 */
[----:B------:R-:W-:Y:S01]  /*1770*/  UCGABAR_WAIT ;  /* 0x0000000000007dc7 */ /* 0x000fe20008000000 */
[----:B------:R-:W-:Y:S01]  /*1780*/  CCTL.IVALL ;  /* 0x00000000ff00798f */ /* 0x000fe20002000000 */
[----:B------:R-:W-:Y:S05]  /*1790*/  BRA `(.L_x_21) ;  /* 0x0000000000047947 */ /* 0x000fea0003800000 */
.L_x_20:
[----:B------:R-:W-:Y:S06]  /*17a0*/  BAR.SYNC.DEFER_BLOCKING 0x0 ;  /* 0x0000000000007b1d */ /* 0x000fec0000010000 */
.L_x_21:
[----:B------:R-:W-:Y:S05]  /*17b0*/  BRA.U UP0, `(.L_x_22) ;  /* 0x0000001500087547 */ /* 0x000fea000b800000 */
[----:B------:R-:W2:Y:S01]  /*17c0*/  LDCU UR6, c[0x0][0x38c] ;  /* 0x00007180ff0677ac */ /* 0x000ea20008000800 */
[----:B------:R-:W-:Y:S01]  /*17d0*/  PLOP3.LUT P1, PT, PT, PT, UP4, 0x80, 0x8 ;  /* 0x000000000008781c */ /* 0x000fe20003f2f048 */
[----:B------:R-:W-:Y:S01]  /*17e0*/  IMAD.MOV.U32 R12, RZ, RZ, 0x1 ;  /* 0x00000001ff0c7424 */ /* 0x000fe200078e00ff */
[----:B------:R-:W-:Y:S02]  /*17f0*/  ISETP.NE.AND P2, PT, R3, RZ, P3 ;  /* 0x000000ff0300720c */ /* 0x000fe40001f45270 */
[----:B------:R-:W-:Y:S02]  /*1800*/  CS2R R10, SRZ ;  /* 0x00000000000a7805 */ /* 0x000fe4000001ff00 */
[----:B------:R-:W-:Y:S01]  /*1810*/  PLOP3.LUT P1, PT, P1, PT, PT, 0x8, 0x80 ;  /* 0x000000000080781c */ /* 0x000fe20000f2e170 */
[----:B------:R-:W-:Y:S01]  /*1820*/  IMAD.MOV.U32 R9, RZ, RZ, RZ ;  /* 0x000000ffff097224 */ /* 0x000fe200078e00ff */
[----:B------:R-:W3:Y:S01]  /*1830*/  LDCU UR47, c[0x0][0x370] ;  /* 0x00006e00ff2f77ac */ /* 0x000ee20008000800 */
[----:B------:R-:W-:Y:S01]  /*1840*/  IMAD.MOV.U32 R8, RZ, RZ, 0x1 ;  /* 0x00000001ff087424 */ /* 0x000fe200078e00ff */
[----:B------:R-:W4:Y:S01]  /*1850*/  LDCU.64 UR40, c[0x0][0x348] ;  /* 0x00006900ff2877ac */ /* 0x000f220008000a00 */
[----:B------:R-:W-:Y:S01]  /*1860*/  ULEA.HI UR51, UR30, UR54, URZ, 0x1b ;  /* 0x000000361e337291 */ /* 0x000fe2000f8fd8ff */
[----:B------:R-:W1:Y:S01]  /*1870*/  LDCU UR46, c[0x0][0x374] ;  /* 0x00006e80ff2e77ac */ /* 0x000e620008000800 */
[----:B--2---:R-:W-:-:S02]  /*1880*/  UIADD3 UR5, UPT, UPT, UR6, 0x3f, URZ ;  /* 0x0000003f06057890 */ /* 0x004fc4000fffe0ff */
[----:B------:R-:W-:Y:S02]  /*1890*/  UIADD3 UR55, UPT, UPT, UR6, 0x7e, URZ ;  /* 0x0000007e06377890 */ /* 0x000fe4000fffe0ff */
[----:B------:R-:W-:Y:S01]  /*18a0*/  USHF.R.S32.HI UR4, URZ, 0x1f, UR5 ;  /* 0x0000001fff047899 */ /* 0x000fe20008011405 */
[----:B------:R-:W-:-:S03]  /*18b0*/  UMOV UR15, URZ ;  /* 0x000000ff000f7c82 */ /* 0x000fc60008000000 */
[----:B------:R-:W-:Y:S02]  /*18c0*/  ULEA.HI UR4, UR4, UR5, URZ, 0x6 ;  /* 0x0000000504047291 */ /* 0x000fe4000f8f30ff */
[----:B------:R-:W-:Y:S02]  /*18d0*/  UIADD3 UR5, UPT, UPT, UR6, -0x1, URZ ;  /* 0xffffffff06057890 */ /* 0x000fe4000fffe0ff */
[----:B------:R-:W-:Y:S02]  /*18e0*/  USHF.R.S32.HI UR49, URZ, 0x6, UR4 ;  /* 0x00000006ff317899 */ /* 0x000fe40008011404 */
[----:B------:R-:W-:Y:S02]  /*18f0*/  UISETP.GE.U32.AND UP1, UPT, UR5, -0x7f, UPT ;  /* 0xffffff810500788c */ /* 0x000fe4000bf26070 */
[----:B------:R-:W-:-:S04]  /*1900*/  UISETP.LT.U32.AND UP0, UPT, UR49, 0x2, UPT ;  /* 0x000000023100788c */ /* 0x000fc8000bf01070 */
[----:B------:R-:W-:Y:S02]  /*1910*/  USEL UR48, UR49, 0x2, UP0 ;  /* 0x0000000231307887 */ /* 0x000fe40008000000 */
[----:B------:R-:W-:Y:S02]  /*1920*/  UISETP.NE.AND UP0, UPT, UR18, URZ, UPT ;  /* 0x000000ff1200728c */ /* 0x000fe4000bf05270 */
[----:B------:R-:W-:Y:S02]  /*1930*/  UIADD3 UR4, UPT, UPT, UR48, -0x1, URZ ;  /* 0xffffffff30047890 */ /* 0x000fe4000fffe0ff */
[----:B------:R-:W-:Y:S02]  /*1940*/  @UP1 UIADD3 UR4, UPT, UPT, UR48, URZ, URZ ;  /* 0x000000ff30041290 */ /* 0x000fe4000fffe0ff */
[----:B------:R-:W-:Y:S02]  /*1950*/  USEL UR31, UR53, 0x2, UP0 ;  /* 0x00000002351f7887 */ /* 0x000fe40008000000 */
[----:B------:R-:W-:-:S02]  /*1960*/  UIADD3 UR53, UPT, UPT, UR49, -UR48, URZ ;  /* 0x8000003031357290 */ /* 0x000fc4000fffe0ff */
[----:B------:R-:W-:Y:S02]  /*1970*/  UIADD3 UR42, UPT, UPT, UR4, 0x1, URZ ;  /* 0x00000001042a7890 */ /* 0x000fe4000fffe0ff */
[----:B-1-34-:R-:W-:-:S12]  /*1980*/  UIADD3 UR50, UPT, UPT, -UR4, URZ, URZ ;  /* 0x000000ff04327290 */ /* 0x01afd8000fffe1ff */
.L_x_44:
[----:B------:R-:W-:Y:S01]  /*1990*/  UISETP.NE.AND UP0, UPT, UR52, URZ, UPT ;  /* 0x000000ff3400728c */ /* 0x000fe2000bf05270 */
[----:B------:R-:W1:Y:S08]  /*19a0*/  S2UR UR52, SR_CgaCtaId ;  /* 0x00000000003479c3 */ /* 0x000e700000008800 */
[----:B------:R-:W-:Y:S05]  /*19b0*/  BRA.U UP0, `(.L_x_23) ;  /* 0x0000000100347547 */ /* 0x000fea000b800000 */
[----:B------:R-:W2:Y:S01]  /*19c0*/  S2R R0, SR_CgaCtaId ;  /* 0x0000000000007919 */ /* 0x000ea20000008800 */
[----:B------:R-:W-:-:S04]  /*19d0*/  MOV R2, 0x400 ;  /* 0x0000040000027802 */ /* 0x000fc80000000f00 */
[----:B--2---:R-:W-:Y:S02]  /*19e0*/  LEA R0, R0, R2, 0x18 ;  /* 0x0000000200007211 */ /* 0x004fe400078ec0ff */
[----:B------:R-:W-:-:S03]  /*19f0*/  SHF.L.U32 R2, R8, 0x1f, RZ ;  /* 0x0000001f08027819 */ /* 0x000fc600000006ff */
[----:B------:R-:W-:-:S04]  /*1a00*/  IMAD R0, R9, 0x8, R0 ;  /* 0x0000000809007824 */ /* 0x000fc800078e0200 */
[----:B------:R-:W2:Y:S02]  /*1a10*/  SYNCS.PHASECHK.TRANS64.TRYWAIT P0, [R0+URZ+0xc0], R2 ;  /* 0x0000c002000075a7 */ /* 0x000ea400080011ff */
[----:B--2---:R-:W-:Y:S05]  /*1a20*/  @!P0 BRA `(.L_x_24) ;  /* 0x000000a800988947 */ /* 0x004fea0003800000 */
.L_x_183:
[----:B------:R-:W-:Y:S01]  /*1a30*/  VIADD R9, R9, 0x1 ;  /* 0x0000000109097836 */ /* 0x000fe20000000000 */
[----:B------:R2:W-:Y:S04]  /*1a40*/  SYNCS.ARRIVE.TRANS64.A1T0 RZ, [R0+URZ+0xb0], RZ ;  /* 0x0000b0ff00ff79a7 */ /* 0x0005e800081000ff */
[----:B------:R-:W-:-:S04]  /*1a50*/  ISETP.NE.AND P0, PT, R9, 0x2, PT ;  /* 0x000000020900780c */ /* 0x000fc80003f05270 */
[----:B------:R-:W-:Y:S02]  /*1a60*/  SEL R9, R9, RZ, P0 ;  /* 0x000000ff09097207 */ /* 0x000fe40000000000 */
[----:B--2---:R-:W-:-:S04]  /*1a70*/  SEL R0, RZ, 0x1, P0 ;  /* 0x00000001ff007807 */ /* 0x004fc80000000000 */
[----:B------:R-:W-:-:S07]  /*1a80*/  LOP3.LUT R8, R8, R0, RZ, 0x3c, !PT ;  /* 0x0000000008087212 */ /* 0x000fce00078e3cff */
.L_x_23:
[----:B------:R-:W-:Y:S01]  /*1a90*/  UMOV UR14, 0x400 ;  /* 0x00000400000e7882 */ /* 0x000fe20000000000 */
[----:B------:R-:W-:Y:S01]  /*1aa0*/  UISETP.GE.U32.AND UP0, UPT, UR55, 0x7f, UPT ;  /* 0x0000007f3700788c */ /* 0x000fe2000bf06070 */
[----:B------:R-:W-:Y:S01]  /*1ab0*/  SHF.L.U32 R0, R12, 0x1f, RZ ;  /* 0x0000001f0c007819 */ /* 0x000fe200000006ff */
[----:B-1----:R-:W-:Y:S02]  /*1ac0*/  ULEA UR14, UR52, UR14, 0x18 ;  /* 0x0000000e340e7291 */ /* 0x002fe4000f8ec0ff */
[----:B------:R-:W-:Y:S02]  /*1ad0*/  ULEA UR19, UR24, UR51, 0x8 ;  /* 0x0000003318137291 */ /* 0x000fe4000f8e40ff */
[----:B------:R-:W-:Y:S01]  /*1ae0*/  ULEA UR4, UR15, UR14, 0x3 ;  /* 0x0000000e0f047291 */ /* 0x000fe2000f8e18ff */
[----:B------:R-:W-:-:S08]  /*1af0*/  UMOV UR13, URZ ;  /* 0x000000ff000d7c82 */ /* 0x000fd00008000000 */
[----:B------:R1:W2:Y:S01]  /*1b00*/  SYNCS.PHASECHK.TRANS64.TRYWAIT P0, [UR4+0x10], R0 ;  /* 0x00001000ff0075a7 */ /* 0x0002a20008001104 */
[----:B------:R-:W-:-:S04]  /*1b10*/  ULEA.HI UR4, UR28, UR28, URZ, 0x1 ;  /* 0x0000001c1c047291 */ /* 0x000fc8000f8f08ff */
[----:B------:R-:W-:-:S04]  /*1b20*/  USHF.L.U32 UR4, UR4, 0x7, URZ ;  /* 0x0000000704047899 */ /* 0x000fc800080006ff */
[----:B------:R-:W-:Y:S01]  /*1b30*/  ULOP3.LUT UR35, UR54, 0xffffff00, UR4, 0xf8, !UPT ;  /* 0xffffff0036237892 */ /* 0x000fe2000f8ef804 */
[----:B------:R-:W-:Y:S11]  /*1b40*/  BRA.U !UP0, `(.L_x_25) ;  /* 0x0000000108f87547 */ /* 0x000ff6000b800000 */
[----:B------:R-:W-:Y:S01]  /*1b50*/  UMOV UR21, UR50 ;  /* 0x0000003200157c82 */ /* 0x000fe20008000000 */
[----:B------:R-:W-:Y:S01]  /*1b60*/  UMOV UR4, UR15 ;  /* 0x0000000f00047c82 */ /* 0x000fe20008000000 */
[----:B------:R-:W-:-:S05]  /*1b70*/  UMOV UR26, 0x20 ;  /* 0x00000020001a7882 */ /* 0x000fca0000000000 */
.L_x_31:
[----:B------:R-:W-:Y:S01]  /*1b80*/  ULEA UR33, UR4, UR14, 0x3 ;  /* 0x0000000e04217291 */ /* 0x000fe2000f8e18ff */
[----:B------:R-:W-:Y:S01]  /*1b90*/  @P3 MOV R2, 0x20000 ;  /* 0x0002000000023802 */ /* 0x000fe20000000f00 */
[----:B--2-4-:R-:W-:Y:S10]  /*1ba0*/  @P0 BRA `(.L_x_26) ;  /* 0x00000000000c0947 */ /* 0x014ff40003800000 */
[----:B------:R-:W-:-:S04]  /*1bb0*/  SHF.L.U32 R3, R12, 0x1f, RZ ;  /* 0x0000001f0c037819 */ /* 0x000fc800000006ff */
[----:B------:R-:W2:Y:S02]  /*1bc0*/  SYNCS.PHASECHK.TRANS64.TRYWAIT P0, [UR33+0x10], R3 ;  /* 0x00001003ff0075a7 */ /* 0x000ea40008001121 */
[----:B--2---:R-:W-:Y:S05]  /*1bd0*/  @!P0 BRA `(.L_x_27) ;  /* 0x000000a800408947 */ /* 0x004fea0003800000 */
.L_x_26:
[----:B------:R2:W-:Y:S01]  /*1be0*/  @P3 SYNCS.ARRIVE.TRANS64 RZ, [UR33], R2 ;  /* 0x00000002ffff39a7 */ /* 0x0005e20008000021 */
[----:B------:R-:W-:Y:S02]  /*1bf0*/  ULOP3.LUT UR5, UR31, 0x2, URZ, 0xfc, !UPT ;  /* 0x000000021f057892 */ /* 0x000fe4000f8efcff */
[----:B------:R-:W-:Y:S02]  /*1c00*/  UIADD3 UR21, UPT, UPT, UR21, 0x1, URZ ;  /* 0x0000000115157890 */ /* 0x000fe4000fffe0ff */
[----:B------:R-:W-:Y:S02]  /*1c10*/  UISETP.NE.AND UP0, UPT, UR5, 0x2, UPT ;  /* 0x000000020500788c */ /* 0x000fe4000bf05270 */
[----:B------:R-:W-:-:S07]  /*1c20*/  UISETP.NE.AND UP2, UPT, UR21, 0x1, UPT ;  /* 0x000000011500788c */ /* 0x000fce000bf45270 */
[----:B------:R-:W-:Y:S05]  /*1c30*/  BRA.U UP0, `(.L_x_28) ;  /* 0x0000000100047547 */ /* 0x000fea000b800000 */
[----:B------:R-:W-:Y:S05]  /*1c40*/  BPT.TRAP 0x1 ;  /* 0x000000040000795c */ /* 0x000fea0000300000 */
.L_x_28:
[----:B------:R-:W-:Y:S04]  /*1c50*/  BSSY.RECONVERGENT B0, `(.L_x_29) ;  /* 0x0000003000007945 */ /* 0x000fe80003800200 */
[----:B------:R-:W-:Y:S05]  /*1c60*/  @!P2 BRA `(.L_x_30) ;  /* 0x000000000004a947 */ /* 0x000fea0003800000 */
[----:B------:R-:W-:Y:S05]  /*1c70*/  BPT.TRAP 0x1 ;  /* 0x000000040000795c */ /* 0x000fea0000300000 */
.L_x_30:
[----:B------:R-:W-:Y:S05]  /*1c80*/  BSYNC.RECONVERGENT B0 ;  /* 0x0000000000007941 */ /* 0x000fea0003800200 */
.L_x_29:
[----:B------:R-:W-:Y:S02]  /*1c90*/  UIADD3 UR5, UPT, UPT, UR4, 0x1, URZ ;  /* 0x0000000104057890 */ /* 0x000fe4000fffe0ff */
[----:B------:R-:W-:Y:S02]  /*1ca0*/  ULEA UR8, UR4, UR30, 0xd ;  /* 0x0000001e04087291 */ /* 0x000fe4000f8e68ff */
[----:B------:R-:W-:Y:S02]  /*1cb0*/  UISETP.NE.AND UP0, UPT, UR5, 0x2, UPT ;  /* 0x000000020500788c */ /* 0x000fe4000bf05270 */
[----:B------:R-:W-:Y:S02]  /*1cc0*/  ULEA UR24, UR4, UR14, 0xf ;  /* 0x0000000e04187291 */ /* 0x000fe4000f8e78ff */
[----:B------:R-:W-:Y:S02]  /*1cd0*/  USEL UR6, URZ, 0x1, UP0 ;  /* 0x00000001ff067887 */ /* 0x000fe40008000000 */
[----:B------:R-:W-:-:S02]  /*1ce0*/  USEL UR15, UR5, URZ, UP0 ;  /* 0x000000ff050f7287 */ /* 0x000fc40008000000 */
[----:B------:R-:W-:Y:S02]  /*1cf0*/  UIADD3 UR4, UP0, UPT, UR40, 0x180, URZ ;  /* 0x0000018028047890 */ /* 0x000fe4000ff1e0ff */
[----:B------:R-:W-:Y:S01]  /*1d00*/  ULEA UR5, UR15, UR14, 0x3 ;  /* 0x0000000e0f057291 */ /* 0x000fe2000f8e18ff */
[----:B------:R-:W-:Y:S01]  /*1d10*/  LOP3.LUT R12, R12, UR6, RZ, 0x3c, !PT ;  /* 0x000000060c0c7c12 */ /* 0x000fe2000f8e3cff */
[----:B------:R-:W-:Y:S02]  /*1d20*/  UIADD3 UR6, UP1, UPT, UR40, 0x80, URZ ;  /* 0x0000008028067890 */ /* 0x000fe4000ff3e0ff */
[----:B------:R-:W-:Y:S01]  /*1d30*/  ULEA UR8, UR8, UR14, 0x2 ;  /* 0x0000000e08087291 */ /* 0x000fe2000f8e10ff */
[----:B-1----:R-:W-:Y:S01]  /*1d40*/  SHF.L.U32 R0, R12, 0x1f, RZ ;  /* 0x0000001f0c007819 */ /* 0x002fe200000006ff */
[----:B------:R-:W-:Y:S02]  /*1d50*/  UIADD3 UR34, UPT, UPT, UR26, -0x20, URZ ;  /* 0xffffffe01a227890 */ /* 0x000fe4000fffe0ff */
[----:B------:R-:W-:Y:S01]  /*1d60*/  ULOP3.LUT UR33, UR33, 0xfefffff8, URZ, 0xc0, !UPT ;  /* 0xfefffff821217892 */ /* 0x000fe2000f8ec0ff */
[----:B------:R3:W4:Y:S01]  /*1d70*/  SYNCS.PHASECHK.TRANS64.TRYWAIT P0, [UR5+0x10], R0 ;  /* 0x00001000ff0075a7 */ /* 0x0007220008001105 */
[----:B------:R-:W-:-:S02]  /*1d80*/  UIADD3.X UR7, UPT, UPT, URZ, UR41, URZ, UP1, !UPT ;  /* 0x00000029ff077290 */ /* 0x000fc40008ffe4ff */
[----:B------:R-:W-:Y:S02]  /*1d90*/  UIADD3 UR32, UPT, UPT, UR24, 0x10800, URZ ;  /* 0x0001080018207890 */ /* 0x000fe4000fffe0ff */
[----:B------:R-:W-:Y:S02]  /*1da0*/  UIADD3 UR24, UPT, UPT, UR24, 0x14800, URZ ;  /* 0x0001480018187890 */ /* 0x000fe4000fffe0ff */
[----:B------:R-:W-:Y:S02]  /*1db0*/  UIADD3.X UR5, UPT, UPT, URZ, UR41, URZ, UP0, !UPT ;  /* 0x00000029ff057290 */ /* 0x000fe400087fe4ff */
[----:B------:R-:W-:Y:S02]  /*1dc0*/  UIADD3 UR16, UPT, UPT, UR8, 0x20800, URZ ;  /* 0x0002080008107890 */ /* 0x000fe4000fffe0ff */
[----:B------:R-:W-:Y:S02]  /*1dd0*/  UPRMT UR13, URZ, 0x5410, UR29 ;  /* 0x00005410ff0d7896 */ /* 0x000fe4000800001d */
[----:B------:R-:W-:Y:S01]  /*1de0*/  UIADD3 UR8, UPT, UPT, UR8, 0x24800, URZ ;  /* 0x0002480008087890 */ /* 0x000fe2000fffe0ff */
[----:B------:R-:W-:Y:S01]  /*1df0*/  UMOV UR22, 0x0 ;  /* 0x0000000000167882 */ /* 0x000fe20000000000 */
[----:B------:R-:W-:Y:S01]  /*1e00*/  UMOV UR23, 0x10000000 ;  /* 0x1000000000177882 */ /* 0x000fe20000000000 */
[----:B------:R-:W-:Y:S01]  /*1e10*/  UMOV UR27, UR35 ;  /* 0x00000023001b7c82 */ /* 0x000fe20008000000 */
[----:B------:R-:W-:Y:S01]  /*1e20*/  UMOV UR28, UR36 ;  /* 0x00000024001c7c82 */ /* 0x000fe20008000000 */
[----:B------:R-:W-:Y:S01]  /*1e30*/  UMOV UR25, UR33 ;  /* 0x0000002100197c82 */ /* 0x000fe20008000000 */
[----:B------:R-:W-:Y:S01]  /*1e40*/  UMOV UR20, UR36 ;  /* 0x0000002400147c82 */ /* 0x000fe20008000000 */
[----:B------:R-:W-:Y:S01]  /*1e50*/  UMOV UR17, UR33 ;  /* 0x0000002100117c82 */ /* 0x000fe20008000000 */
[----:B------:R-:W-:Y:S01]  /*1e60*/  UMOV UR18, UR34 ;  /* 0x0000002200127c82 */ /* 0x000fe20008000000 */
[----:B------:R-:W-:Y:S01]  /*1e70*/  UTMALDG.3D.2CTA [UR32], [UR6], desc[UR22] ;  /* 0x00001620060075b4 */ /* 0x000fe20008211000 */
[----:B------:R-:W-:Y:S01]  /*1e80*/  UMOV UR10, UR26 ;  /* 0x0000001a000a7c82 */ /* 0x000fe20008000000 */
[----:B------:R-:W-:Y:S01]  /*1e90*/  UMOV UR11, UR19 ;  /* 0x00000013000b7c82 */ /* 0x000fe20008000000 */
[----:B------:R-:W-:Y:S01]  /*1ea0*/  UMOV UR12, UR36 ;  /* 0x00000024000c7c82 */ /* 0x000fe20008000000 */
[----:B------:R-:W-:Y:S01]  /*1eb0*/  UMOV UR9, UR33 ;  /* 0x0000002100097c82 */ /* 0x000fe20008000000 */
[----:B------:R1:W-:Y:S01]  /*1ec0*/  UTMALDG.3D.2CTA [UR24], [UR6], desc[UR22] ;  /* 0x00001618060075b4 */ /* 0x0003e20008211000 */
[----:B------:R-:W-:Y:S01]  /*1ed0*/  UTMALDG.3D.MULTICAST.2CTA [UR16], [UR4], UR13, desc[UR22] ;  /* 0x00001610040073b4 */ /* 0x000fe2000821180d */
[----:B------:R2:W-:Y:S01]  /*1ee0*/  UTMALDG.3D.MULTICAST.2CTA [UR8], [UR4], UR13, desc[UR22] ;  /* 0x00001608040073b4 */ /* 0x0005e2000821180d */
[----:B-1----:R-:W-:Y:S01]  /*1ef0*/  UIADD3 UR26, UPT, UPT, UR26, 0x40, URZ ;  /* 0x000000401a1a7890 */ /* 0x002fe2000fffe0ff */
[----:B--2---:R-:W-:Y:S01]  /*1f00*/  UMOV UR13, UR42 ;  /* 0x0000002a000d7c82 */ /* 0x004fe20008000000 */
[----:B------:R-:W-:Y:S01]  /*1f10*/  UMOV UR4, UR15 ;  /* 0x0000000f00047c82 */ /* 0x000fe20008000000 */
[----:B---3--:R-:W-:Y:S09]  /*1f20*/  BRA.U UP2, `(.L_x_31) ;  /* 0xfffffffd02147547 */ /* 0x008ff2000b83ffff */
.L_x_25:
[----:B------:R-:W-:Y:S01]  /*1f30*/  ULEA UR4, UR15, UR14, 0x3 ;  /* 0x0000000e0f047291 */ /* 0x000fe2000f8e18ff */
[----:B-1----:R-:W-:Y:S01]  /*1f40*/  SHF.L.U32 R0, R12, 0x1f, RZ ;  /* 0x0000001f0c007819 */ /* 0x002fe200000006ff */
[----:B------:R-:W-:Y:S01]  /*1f50*/  @!P1 SYNCS.ARRIVE.TRANS64.A1T0 RZ, [UR14+0x68], RZ ;  /* 0x000068ffffff99a7 */ /* 0x000fe2000810000e */
[----:B------:R-:W-:-:S06]  /*1f60*/  UISETP.GT.AND UP0, UPT, UR49, UR48, UPT ;  /* 0x000000303100728c */ /* 0x000fcc000bf04270 */
[----:B------:R1:W3:Y:S03]  /*1f70*/  SYNCS.PHASECHK.TRANS64.TRYWAIT P1, [UR4+0x10], R0 ;  /* 0x00001000ff0075a7 */ /* 0x0002e60008021104 */
[----:B------:R-:W-:Y:S05]  /*1f80*/  BRA.U !UP0, `(.L_x_32) ;  /* 0x0000000508047547 */ /* 0x000fea000b800000 */
[----:B------:R-:W-:Y:S01]  /*1f90*/  UIADD3 UR37, UPT, UPT, UR53, UR13, URZ ;  /* 0x0000000d35257290 */ /* 0x000fe2000fffe0ff */
[----:B------:R-:W-:-:S11]  /*1fa0*/  UMOV UR6, UR15 ;  /* 0x0000000f00067c82 */ /* 0x000fd60008000000 */
.L_x_40:
[----:B------:R-:W-:Y:S01]  /*1fb0*/  ULEA UR7, UR6, UR14, 0x3 ;  /* 0x0000000e06077291 */ /* 0x000fe2000f8e18ff */
[----:B---3--:R-:W-:Y:S01]  /*1fc0*/  @P3 MOV R2, 0x20000 ;  /* 0x0002000000023802 */ /* 0x008fe20000000f00 */
[----:B--23--:R-:W-:Y:S10]  /*1fd0*/  @P1 BRA `(.L_x_33) ;  /* 0x00000000000c1947 */ /* 0x00cff40003800000 */
[----:B------:R-:W-:-:S04]  /*1fe0*/  SHF.L.U32 R3, R12, 0x1f, RZ ;  /* 0x0000001f0c037819 */ /* 0x000fc800000006ff */
[----:B--2-4-:R-:W2:Y:S02]  /*1ff0*/  SYNCS.PHASECHK.TRANS64.TRYWAIT P0, [UR7+0x10], R3 ;  /* 0x00001003ff0075a7 */ /* 0x014ea40008001107 */
[----:B--2---:R-:W-:Y:S05]  /*2000*/  @!P0 BRA `(.L_x_34) ;  /* 0x000000a4004c8947 */ /* 0x004fea0003800000 */
.L_x_33:
[----:B------:R3:W-:Y:S01]  /*2010*/  @P3 SYNCS.ARRIVE.TRANS64 RZ, [UR7], R2 ;  /* 0x00000002ffff39a7 */ /* 0x0007e20008000007 */
[----:B------:R-:W-:-:S04]  /*2020*/  ULOP3.LUT UR4, UR31, 0x2, URZ, 0xfc, !UPT ;  /* 0x000000021f047892 */ /* 0x000fc8000f8efcff */
[----:B------:R-:W-:-:S09]  /*2030*/  UISETP.NE.AND UP0, UPT, UR4, 0x2, UPT ;  /* 0x000000020400788c */ /* 0x000fd2000bf05270 */
[----:B------:R-:W-:Y:S05]  /*2040*/  BRA.U UP0, `(.L_x_35) ;  /* 0x0000000100047547 */ /* 0x000fea000b800000 */
[----:B------:R-:W-:Y:S05]  /*2050*/  BPT.TRAP 0x1 ;  /* 0x000000040000795c */ /* 0x000fea0000300000 */
.L_x_35:
[----:B------:R-:W-:Y:S04]  /*2060*/  BSSY.RECONVERGENT B0, `(.L_x_36) ;  /* 0x0000003000007945 */ /* 0x000fe80003800200 */
[----:B------:R-:W-:Y:S05]  /*2070*/  @!P2 BRA `(.L_x_37) ;  /* 0x000000000004a947 */ /* 0x000fea0003800000 */
[----:B------:R-:W-:Y:S05]  /*2080*/  BPT.TRAP 0x1 ;  /* 0x000000040000795c */ /* 0x000fea0000300000 */
.L_x_37:
[----:B------:R-:W-:Y:S05]  /*2090*/  BSYNC.RECONVERGENT B0 ;  /* 0x0000000000007941 */ /* 0x000fea0003800200 */
.L_x_36:
[----:B------:R-:W-:Y:S01]  /*20a0*/  UIADD3 UR4, UPT, UPT, UR6, 0x1, URZ ;  /* 0x0000000106047890 */ /* 0x000fe2000fffe0ff */
[----:B------:R-:W-:Y:S01]  /*20b0*/  BSSY.RECONVERGENT B0, `(.L_x_38) ;  /* 0x000002a000007945 */ /* 0x000fe20003800200 */
[----:B--2-4-:R-:W-:Y:S02]  /*20c0*/  ELECT P0, URZ, PT ;  /* 0x0000000000ff782f */ /* 0x014fe40003800000 */
[----:B------:R-:W-:-:S04]  /*20d0*/  UISETP.NE.AND UP0, UPT, UR4, 0x2, UPT ;  /* 0x000000020400788c */ /* 0x000fc8000bf05270 */
[----:B------:R-:W-:Y:S02]  /*20e0*/  USEL UR5, URZ, 0x1, UP0 ;  /* 0x00000001ff057887 */ /* 0x000fe40008000000 */
[----:B------:R-:W-:-:S04]  /*20f0*/  USEL UR15, UR4, URZ, UP0 ;  /* 0x000000ff040f7287 */ /* 0x000fc80008000000 */
[----:B------:R-:W-:Y:S01]  /*2100*/  ULEA UR4, UR15, UR14, 0x3 ;  /* 0x0000000e0f047291 */ /* 0x000fe2000f8e18ff */
[----:B------:R-:W-:-:S04]  /*2110*/  LOP3.LUT R12, R12, UR5, RZ, 0x3c, !PT ;  /* 0x000000050c0c7c12 */ /* 0x000fc8000f8e3cff */
[----:B-1----:R-:W-:-:S04]  /*2120*/  SHF.L.U32 R0, R12, 0x1f, RZ ;  /* 0x0000001f0c007819 */ /* 0x002fc800000006ff */
[----:B------:R1:W2:Y:S01]  /*2130*/  SYNCS.PHASECHK.TRANS64.TRYWAIT P1, [UR4+0x10], R0 ;  /* 0x00001000ff0075a7 */ /* 0x0002a20008021104 */
[----:B------:R-:W-:Y:S05]  /*2140*/  @!P0 BRA `(.L_x_39) ;  /* 0x0000000000808947 */ /* 0x000fea0003800000 */
[----:B------:R-:W-:Y:S02]  /*2150*/  ULEA UR8, UR6, UR30, 0xd ;  /* 0x0000001e06087291 */ /* 0x000fe4000f8e68ff */
[----:B------:R-:W-:Y:S02]  /*2160*/  ULEA UR24, UR6, UR14, 0xf ;  /* 0x0000000e06187291 */ /* 0x000fe4000f8e78ff */
[----:B------:R-:W-:Y:S02]  /*2170*/  UIADD3 UR4, UP1, UPT, UR40, 0x80, URZ ;  /* 0x0000008028047890 */ /* 0x000fe4000ff3e0ff */
[----:B------:R-:W-:Y:S02]  /*2180*/  USHF.L.U32 UR34, UR13, 0x6, URZ ;  /* 0x000000060d227899 */ /* 0x000fe400080006ff */
[----:B------:R-:W-:Y:S02]  /*2190*/  UIADD3 UR22, UP0, UPT, UR40, 0x180, URZ ;  /* 0x0000018028167890 */ /* 0x000fe4000ff1e0ff */
[----:B------:R-:W-:-:S02]  /*21a0*/  ULEA UR8, UR8, UR14, 0x2 ;  /* 0x0000000e08087291 */ /* 0x000fc4000f8e10ff */
[----:B------:R-:W-:Y:S02]  /*21b0*/  ULOP3.LUT UR33, UR7, 0xfefffff8, URZ, 0xc0, !UPT ;  /* 0xfefffff807217892 */ /* 0x000fe4000f8ec0ff */
[----:B------:R-:W-:Y:S02]  /*21c0*/  UIADD3.X UR5, UPT, UPT, URZ, UR41, URZ, UP1, !UPT ;  /* 0x00000029ff057290 */ /* 0x000fe40008ffe4ff */
[----:B------:R-:W-:Y:S02]  /*21d0*/  UIADD3 UR32, UPT, UPT, UR24, 0x10800, URZ ;  /* 0x0001080018207890 */ /* 0x000fe4000fffe0ff */
[----:B------:R-:W-:Y:S02]  /*21e0*/  UIADD3 UR26, UPT, UPT, UR34, 0x20, URZ ;  /* 0x00000020221a7890 */ /* 0x000fe4000fffe0ff */
[----:B------:R-:W-:Y:S02]  /*21f0*/  UIADD3 UR24, UPT, UPT, UR24, 0x14800, URZ ;  /* 0x0001480018187890 */ /* 0x000fe4000fffe0ff */
[----:B------:R-:W-:-:S02]  /*2200*/  UIADD3.X UR23, UPT, UPT, URZ, UR41, URZ, UP0, !UPT ;  /* 0x00000029ff177290 */ /* 0x000fc400087fe4ff */
        /* <DEDUP_REMOVED lines=11> */
[----:B------:R4:W-:Y:S01]  /*22c0*/  UTMALDG.3D.2CTA [UR32], [UR4], desc[UR38] ;  /* 0x00002620040075b4 */ /* 0x0009e20008211000 */
[----:B------:R-:W-:Y:S01]  /*22d0*/  UMOV UR11, UR19 ;  /* 0x00000013000b7c82 */ /* 0x000fe20008000000 */
[----:B------:R-:W-:Y:S01]  /*22e0*/  UMOV UR12, UR36 ;  /* 0x00000024000c7c82 */ /* 0x000fe20008000000 */
[----:B------:R-:W-:Y:S01]  /*22f0*/  UMOV UR9, UR33 ;  /* 0x0000002100097c82 */ /* 0x000fe20008000000 */
[----:B------:R-:W-:Y:S01]  /*2300*/  UMOV UR10, UR26 ;  /* 0x0000001a000a7c82 */ /* 0x000fe20008000000 */
[----:B------:R4:W-:Y:S01]  /*2310*/  UTMALDG.3D.2CTA [UR24], [UR4], desc[UR38] ;  /* 0x00002618040075b4 */ /* 0x0009e20008211000 */
[----:B------:R4:W-:Y:S01]  /*2320*/  UTMALDG.3D.MULTICAST.2CTA [UR16], [UR22], UR21, desc[UR38] ;  /* 0x00002610160073b4 */ /* 0x0009e20008211815 */
[----:B------:R4:W-:Y:S02]  /*2330*/  UTMALDG.3D.MULTICAST.2CTA [UR8], [UR22], UR21, desc[UR38] ;  /* 0x00002608160073b4 */ /* 0x0009e40008211815 */
[----:B----4-:R-:W-:Y:S01]  /*2340*/  NOP ;  /* 0x0000000000007918 */ /* 0x010fe20000000000 */
.L_x_39:
[----:B------:R-:W-:Y:S05]  /*2350*/  BSYNC.RECONVERGENT B0 ;  /* 0x0000000000007941 */ /* 0x000fea0003800200 */
.L_x_38:
[----:B------:R-:W-:Y:S01]  /*2360*/  UIADD3 UR13, UPT, UPT, UR13, 0x1, URZ ;  /* 0x000000010d0d7890 */ /* 0x000fe2000fffe0ff */
[----:B------:R-:W-:-:S03]  /*2370*/  UMOV UR6, UR15 ;  /* 0x0000000f00067c82 */ /* 0x000fc60008000000 */
[----:B------:R-:W-:-:S09]  /*2380*/  UISETP.NE.AND UP0, UPT, UR13, UR37, UPT ;  /* 0x000000250d00728c */ /* 0x000fd2000bf05270 */
[----:B------:R-:W-:Y:S05]  /*2390*/  BRA.U UP0, `(.L_x_40) ;  /* 0xfffffffd00047547 */ /* 0x000fea000b83ffff */
.L_x_32:
[C---:B------:R-:W-:Y:S01]  /*23a0*/  LEA R3, R11.reuse, UR14, 0x3 ;  /* 0x0000000e0b037c11 */ /* 0x040fe2000f8e18ff */
[----:B------:R-:W-:Y:S01]  /*23b0*/  NOP ;  /* 0x0000000000007918 */ /* 0x000fe20000000000 */
[----:B-1----:R-:W-:Y:S02]  /*23c0*/  SHF.L.U32 R0, R10, 0x1f, RZ ;  /* 0x0000001f0a007819 */ /* 0x002fe400000006ff */
[----:B------:R-:W-:Y:S02]  /*23d0*/  LEA R4, R11, UR14, 0x4 ;  /* 0x0000000e0b047c11 */ /* 0x000fe4000f8e20ff */
[----:B--2-4-:R-:W1:Y:S02]  /*23e0*/  SYNCS.PHASECHK.TRANS64.TRYWAIT P0, [R3+URZ+0x70], R0 ;  /* 0x00007000030075a7 */ /* 0x014e6400080011ff */
[----:B-1----:R-:W-:Y:S05]  /*23f0*/  @!P0 BRA `(.L_x_41) ;  /* 0x000000a000688947 */ /* 0x002fea0003800000 */
.L_x_186:
[----:B------:R-:W2:Y:S01]  /*2400*/  LDS.128 R4, [R4+0xe0] ;  /* 0x0000e00004047984 */ /* 0x000ea20000000c00 */
[----:B------:R-:W-:Y:S01]  /*2410*/  UISETP.GE.AND UP0, UPT, UR45, 0x1, UPT ;  /* 0x000000012d00788c */ /* 0x000fe2000bf06270 */
[----:B------:R-:W-:Y:S01]  /*2420*/  @!PT LDS RZ, [RZ] ;  /* 0x00000000fffff984 */ /* 0x000fe20000000800 */
[----:B------:R-:W-:Y:S01]  /*2430*/  @!PT LDS RZ, [RZ] ;  /* 0x00000000fffff984 */ /* 0x000fe20000000800 */
[----:B------:R-:W-:Y:S01]  /*2440*/  @!PT LDS RZ, [RZ] ;  /* 0x00000000fffff984 */ /* 0x000fe20000000800 */
[----:B------:R-:W-:Y:S01]  /*2450*/  @!PT LDS RZ, [RZ] ;  /* 0x00000000fffff984 */ /* 0x000fe20000000800 */
[----:B------:R4:W-:Y:S06]  /*2460*/  MEMBAR.ALL.CTA ;  /* 0x0000000000007992 */ /* 0x0009ec0000008000 */
[----:B----4-:R-:W4:Y:S01]  /*2470*/  FENCE.VIEW.ASYNC.S ;  /* 0x00000000000073c6 */ /* 0x010f220000000000 */
[----:B--2---:R-:W-:-:S13]  /*2480*/  LOP3.LUT P0, RZ, R6, 0x1, RZ, 0xc0, !PT ;  /* 0x0000000106ff7812 */ /* 0x004fda000780c0ff */
[----:B----4-:R-:W-:Y:S01]  /*2490*/  VOTEU.ANY UP1, P0 ;  /* 0x0000000000ff7886 */ /* 0x010fe20000020100 */
[----:B------:R-:W-:-:S13]  /*24a0*/  PLOP3.LUT P0, PT, PT, PT, UP1, 0x80, 0x8 ;  /* 0x000000000008781c */ /* 0x000fda0003f0f018 */
[----:B-1----:R-:W-:Y:S02]  /*24b0*/  @P0 LOP3.LUT R0, R5, 0xffff, RZ, 0xc0, !PT ;  /* 0x0000ffff05000812 */ /* 0x002fe400078ec0ff */
[----:B---3--:R-:W-:Y:S02]  /*24c0*/  @P0 MOV R2, R4 ;  /* 0x0000000400020202 */ /* 0x008fe40000000f00 */
[----:B------:R-:W-:Y:S01]  /*24d0*/  @P0 R2UR UR5, R0 ;  /* 0x00000000000502ca */ /* 0x000fe200000e0000 */
[----:B------:R-:W-:Y:S01]  /*24e0*/  VIADD R0, R3, 0x80 ;  /* 0x0000008003007836 */ /* 0x000fe20000000000 */
[----:B------:R-:W-:Y:S02]  /*24f0*/  @P0 SHF.R.U32.HI R4, RZ, 0x10, R5 ;  /* 0x00000010ff040819 */ /* 0x000fe40000011605 */
[----:B------:R-:W-:Y:S02]  /*2500*/  @P0 R2UR UR6, R2 ;  /* 0x00000000020602ca */ /* 0x000fe400000e0000 */
[----:B------:R-:W-:-:S02]  /*2510*/  PRMT R0, RZ, 0x654, R0 ;  /* 0x00000654ff007816 */ /* 0x000fc40000000000 */
[----:B------:R-:W-:Y:S02]  /*2520*/  @P0 R2UR UR4, R4 ;  /* 0x00000000040402ca */ /* 0x000fe400000e0000 */
[----:B------:R1:W-:Y:S03]  /*2530*/  SYNCS.ARRIVE.TRANS64.RED.A1T0 RZ, [R0+URZ], RZ ;  /* 0x000000ff00ff79a7 */ /* 0x0003e600081004ff */
[----:B------:R-:W-:-:S04]  /*2540*/  @UP1 UMOV UR43, UR5 ;  /* 0x00000005002b1c82 */ /* 0x000fc80008000000 */
[----:B------:R-:W-:-:S04]  /*2550*/  @UP1 UMOV UR44, UR6 ;  /* 0x00000006002c1c82 */ /* 0x000fc80008000000 */
[----:B------:R-:W-:Y:S01]  /*2560*/  @UP1 UMOV UR36, UR4 ;  /* 0x0000000400241c82 */ /* 0x000fe20008000000 */
[----:B------:R-:W-:Y:S05]  /*2570*/  BRA.U !UP0, `(.L_x_42) ;  /* 0x0000000108d47547 */ /* 0x000fea000b800000 */
[----:B------:R-:W2:Y:S01]  /*2580*/  LDCU.128 UR16, c[0x0][0xb10] ;  /* 0x00016200ff1077ac */ /* 0x000ea20008000c00 */
[----:B------:R-:W3:Y:S01]  /*2590*/  LDCU UR23, c[0x0][0xb20] ;  /* 0x00016400ff1777ac */ /* 0x000ee20008000800 */
[----:B------:R-:W4:Y:S01]  /*25a0*/  LDCU UR22, c[0x0][0xb0c] ;  /* 0x00016180ff1677ac */ /* 0x000f220008000800 */
[----:B------:R-:W1:Y:S01]  /*25b0*/  LDCU.64 UR8, c[0x0][0xb28] ;  /* 0x00016500ff0877ac */ /* 0x000e620008000a00 */
[----:B------:R-:W-:Y:S02]  /*25c0*/  UISETP.NE.AND UP3, UPT, UR45, 0x1, UPT ;  /* 0x000000012d00788c */ /* 0x000fe4000bf65270 */
[----:B--2---:R-:W-:Y:S02]  /*25d0*/  UIMAD.WIDE.U32 UR6, UR46, UR19, URZ ;  /* 0x000000132e0672a5 */ /* 0x004fe4000f8e00ff */
[----:B------:R-:W-:Y:S02]  /*25e0*/  UIMAD.WIDE.U32 UR4, UR47, UR16, URZ ;  /* 0x000000102f0472a5 */ /* 0x000fe4000f8e00ff */
[----:B------:R-:W-:-:S02]  /*25f0*/  UISETP.NE.AND UP0, UPT, UR18, 0x1, UPT ;  /* 0x000000011200788c */ /* 0x000fc4000bf05270 */
[----:B------:R-:W-:Y:S01]  /*2600*/  UIMAD.WIDE.U32 UR20, UR43, UR19, URZ ;  /* 0x000000132b1472a5 */ /* 0x000fe2000f8e00ff */
[----:B------:R-:W-:Y:S02]  /*2610*/  UMOV UR6, UR7 ;  /* 0x0000000700067c82 */ /* 0x000fe40008000000 */
[----:B------:R-:W-:Y:S01]  /*2620*/  UMOV UR4, UR5 ;  /* 0x0000000500047c82 */ /* 0x000fe20008000000 */
[----:B---3--:R-:W-:Y:S02]  /*2630*/  USHF.R.U32.HI UR6, URZ, UR23, UR6 ;  /* 0x00000017ff067299 */ /* 0x008fe40008011606 */
[----:B----4-:R-:W-:Y:S02]  /*2640*/  UISETP.NE.AND UP2, UPT, UR22, 0x1, UPT ;  /* 0x000000011600788c */ /* 0x010fe4000bf45270 */
[----:B------:R-:W-:Y:S02]  /*2650*/  USHF.R.U32.HI UR4, URZ, UR17, UR4 ;  /* 0x00000011ff047299 */ /* 0x000fe40008011604 */
[----:B------:R-:W-:-:S02]  /*2660*/  USEL UR5, UR46, UR6, !UP0 ;  /* 0x000000062e057287 */ /* 0x000fc4000c000000 */
[----:B------:R-:W-:Y:S02]  /*2670*/  USEL UR6, UR47, UR4, !UP2 ;  /* 0x000000042f067287 */ /* 0x000fe4000d000000 */
[----:B-1----:R-:W-:Y:S01]  /*2680*/  UIMAD.WIDE.U32 UR10, UR5, UR8, URZ ;  /* 0x00000008050a72a5 */ /* 0x002fe2000f8e00ff */
[----:B------:R-:W-:Y:S01]  /*2690*/  UMOV UR4, UR21 ;  /* 0x0000001500047c82 */ /* 0x000fe20008000000 */
[----:B------:R-:W-:Y:S02]  /*26a0*/  UIMAD.WIDE.U32 UR12, UR44, UR16, URZ ;  /* 0x000000102c0c72a5 */ /* 0x000fe4000f8e00ff */
[----:B------:R-:W-:-:S03]  /*26b0*/  UIMAD.WIDE.U32 UR20, UR6, UR8, URZ ;  /* 0x00000008061472a5 */ /* 0x000fc6000f8e00ff */
[----:B------:R-:W-:Y:S01]  /*26c0*/  UMOV UR10, UR11 ;  /* 0x0000000b000a7c82 */ /* 0x000fe20008000000 */
[----:B------:R-:W-:Y:S02]  /*26d0*/  USHF.R.U32.HI UR4, URZ, UR23, UR4 ;  /* 0x00000017ff047299 */ /* 0x000fe40008011604 */
[----:B------:R-:W-:Y:S01]  /*26e0*/  @UP3 USHF.R.U32.HI UR5, URZ, UR9, UR10 ;  /* 0x00000009ff053299 */ /* 0x000fe2000801160a */
[----:B------:R-:W-:Y:S01]  /*26f0*/  UMOV UR12, UR13 ;  /* 0x0000000d000c7c82 */ /* 0x000fe20008000000 */
[----:B------:R-:W-:Y:S01]  /*2700*/  UMOV UR20, UR21 ;  /* 0x0000001500147c82 */ /* 0x000fe20008000000 */
[----:B------:R-:W-:Y:S02]  /*2710*/  USHF.R.U32.HI UR17, URZ, UR17, UR12 ;  /* 0x00000011ff117299 */ /* 0x000fe4000801160c */
[----:B------:R-:W-:Y:S02]  /*2720*/  USEL UR4, UR43, UR4, !UP0 ;  /* 0x000000042b047287 */ /* 0x000fe4000c000000 */
[----:B------:R-:W-:-:S02]  /*2730*/  @UP3 USHF.R.U32.HI UR6, URZ, UR9, UR20 ;  /* 0x00000009ff063299 */ /* 0x000fc40008011614 */
[----:B------:R-:W-:Y:S02]  /*2740*/  UIMAD UR7, UR45, UR5, URZ ;  /* 0x000000052d0772a4 */ /* 0x000fe4000f8e02ff */
[----:B------:R-:W-:Y:S02]  /*2750*/  USEL UR5, UR44, UR17, !UP2 ;  /* 0x000000112c057287 */ /* 0x000fe4000d000000 */
[----:B------:R-:W-:Y:S02]  /*2760*/  UIMAD UR10, UR45, UR6, URZ ;  /* 0x000000062d0a72a4 */ /* 0x000fe4000f8e02ff */
[----:B------:R-:W-:Y:S02]  /*2770*/  UISETP.GE.AND UP0, UPT, UR4, UR7, UPT ;  /* 0x000000070400728c */ /* 0x000fe4000bf06270 */
[----:B------:R-:W-:Y:S02]  /*2780*/  UIMAD.WIDE.U32 UR12, UR4, UR8, URZ ;  /* 0x00000008040c72a5 */ /* 0x000fe4000f8e00ff */
[----:B------:R-:W-:-:S02]  /*2790*/  UISETP.GE.OR UP0, UPT, UR5, UR10, UP0 ;  /* 0x0000000a0500728c */ /* 0x000fc40008706670 */
        /* <DEDUP_REMOVED lines=19> */
.L_x_42:
[----:B------:R-:W2:Y:S02]  /*28d0*/  LDCU UR4, c[0x0][0xb30] ;  /* 0x00016600ff0477ac */ /* 0x000ea40008000800 */
[----:B--2---:R-:W-:-:S09]  /*28e0*/  UISETP.NE.AND UP0, UPT, UR4, 0x1, UPT ;  /* 0x000000010400788c */ /* 0x004fd2000bf05270 */
[----:B------:R-:W-:Y:S05]  /*28f0*/  BRA.U UP0, `(.L_x_43) ;  /* 0x0000000100447547 */ /* 0x000fea000b800000 */
[----:B------:R-:W2:Y:S01]  /*2900*/  LDCU.128 UR8, c[0x0][0xb10] ;  /* 0x00016200ff0877ac */ /* 0x000ea20008000c00 */
[----:B------:R-:W3:Y:S01]  /*2910*/  LDCU UR12, c[0x0][0xb0c] ;  /* 0x00016180ff0c77ac */ /* 0x000ee20008000800 */
[----:B------:R-:W4:Y:S01]  /*2920*/  LDCU UR13, c[0x0][0xb20] ;  /* 0x00016400ff0d77ac */ /* 0x000f220008000800 */
[----:B--2---:R-:W-:Y:S02]  /*2930*/  UIMAD.WIDE.U32 UR6, UR44, UR8, URZ ;  /* 0x000000082c0672a5 */ /* 0x004fe4000f8e00ff */
[----:B------:R-:W-:Y:S02]  /*2940*/  UIMAD.WIDE.U32 UR4, UR43, UR11, URZ ;  /* 0x0000000b2b0472a5 */ /* 0x000fe4000f8e00ff */
[----:B---3--:R-:W-:Y:S02]  /*2950*/  UISETP.NE.AND UP2, UPT, UR12, 0x1, UPT ;  /* 0x000000010c00788c */ /* 0x008fe4000bf45270 */
[----:B------:R-:W-:Y:S01]  /*2960*/  UISETP.NE.AND UP0, UPT, UR10, 0x1, UPT ;  /* 0x000000010a00788c */ /* 0x000fe2000bf05270 */
[----:B------:R-:W-:-:S02]  /*2970*/  UMOV UR6, UR7 ;  /* 0x0000000700067c82 */ /* 0x000fc40008000000 */
[----:B------:R-:W-:Y:S01]  /*2980*/  UMOV UR4, UR5 ;  /* 0x0000000500047c82 */ /* 0x000fe20008000000 */
[----:B------:R-:W-:Y:S02]  /*2990*/  USHF.R.U32.HI UR9, URZ, UR9, UR6 ;  /* 0x00000009ff097299 */ /* 0x000fe40008011606 */
[----:B----4-:R-:W-:Y:S02]  /*29a0*/  USHF.R.U32.HI UR4, URZ, UR13, UR4 ;  /* 0x0000000dff047299 */ /* 0x010fe40008011604 */
[----:B------:R-:W-:Y:S02]  /*29b0*/  USEL UR5, UR44, UR9, !UP2 ;  /* 0x000000092c057287 */ /* 0x000fe4000d000000 */
[----:B------:R-:W-:-:S04]  /*29c0*/  USEL UR4, UR43, UR4, !UP0 ;  /* 0x000000042b047287 */ /* 0x000fc8000c000000 */
[----:B------:R-:W-:Y:S02]  /*29d0*/  UIADD3 UR6, UPT, UPT, UR5, -UR4, URZ ;  /* 0x8000000405067290 */ /* 0x000fe4000fffe0ff */
[----:B------:R-:W-:Y:S02]  /*29e0*/  UIADD3 UR4, UPT, UPT, -UR5, UR4, URZ ;  /* 0x0000000405047290 */ /* 0x000fe4000fffe1ff */
[----:B------:R-:W-:Y:S02]  /*29f0*/  UIMAD UR43, UR6, UR10, UR43 ;  /* 0x0000000a062b72a4 */ /* 0x000fe4000f8e022b */
[----:B------:R-:W-:-:S12]  /*2a00*/  UIMAD UR44, UR4, UR12, UR44 ;  /* 0x0000000c042c72a4 */ /* 0x000fd8000f8e022c */
.L_x_43:
[----:B------:R-:W-:Y:S01]  /*2a10*/  VIADD R11, R11, 0x1 ;  /* 0x000000010b0b7836 */ /* 0x000fe20000000000 */
[----:B------:R-:W-:Y:S02]  /*2a20*/  R2UR UR5, R86 ;  /* 0x00000000560572ca */ /* 0x000fe400000e0000 */
[----:B------:R-:W-:Y:S02]  /*2a30*/  R2UR UR4, R85 ;  /* 0x00000000550472ca */ /* 0x000fe400000e0000 */
[C---:B------:R-:W-:Y:S02]  /*2a40*/  ISETP.NE.AND P0, PT, R11.reuse, 0x2, PT ;  /* 0x000000020b00780c */ /* 0x040fe40003f05270 */
[----:B------:R-:W-:Y:S02]  /*2a50*/  PLOP3.LUT P1, PT, PT, PT, PT, 0x80, 0x8 ;  /* 0x000000000008781c */ /* 0x000fe40003f2f070 */
[----:B-1----:R-:W-:Y:S02]  /*2a60*/  SEL R0, RZ, 0x1, P0 ;  /* 0x00000001ff007807 */ /* 0x002fe40000000000 */
[----:B------:R-:W-:-:S02]  /*2a70*/  SEL R11, R11, RZ, P0 ;  /* 0x000000ff0b0b7207 */ /* 0x000fc40000000000 */
[----:B------:R-:W-:Y:S01]  /*2a80*/  LOP3.LUT R10, R10, R0, RZ, 0x3c, !PT ;  /* 0x000000000a0a7212 */ /* 0x000fe200078e3cff */
[----:B------:R-:W-:Y:S02]  /*2a90*/  UIADD3 UR28, UPT, UPT, UR44, UR5, URZ ;  /* 0x000000052c1c7290 */ /* 0x000fe4000fffe0ff */
[----:B------:R-:W-:Y:S01]  /*2aa0*/  UIADD3 UR24, UPT, UPT, UR43, UR4, URZ ;  /* 0x000000042b187290 */ /* 0x000fe2000fffe0ff */
[----:B------:R-:W-:Y:S11]  /*2ab0*/  BRA.U UP1, `(.L_x_44) ;  /* 0xffffffed01b47547 */ /* 0x000ff6000b83ffff */
[----:B------:R-:W-:Y:S01]  /*2ac0*/  UIADD3 UR14, UPT, UPT, UR14, 0x10, URZ ;  /* 0x000000100e0e7890 */ /* 0x000fe2000fffe0ff */
[----:B------:R-:W-:-:S03]  /*2ad0*/  SHF.L.U32 R2, R12, 0x1f, RZ ;  /* 0x0000001f0c027819 */ /* 0x000fc600000006ff */
[----:B------:R-:W-:-:S09]  /*2ae0*/  ULEA UR4, UR15, UR14, 0x3 ;  /* 0x0000000e0f047291 */ /* 0x000fd2000f8e18ff */
[----:B------:R-:W1:Y:S02]  /*2af0*/  SYNCS.PHASECHK.TRANS64.TRYWAIT P0, [UR4], R2 ;  /* 0x00000002ff0075a7 */ /* 0x000e640008001104 */
[----:B-1----:R-:W-:Y:S05]  /*2b00*/  @!P0 BRA `(.L_x_45) ;  /* 0x0000009800b88947 */ /* 0x002fea0003800000 */
.L_x_188:
[----:B------:R-:W-:-:S04]  /*2b10*/  UIADD3 UR4, UPT, UPT, UR15, 0x1, URZ ;  /* 0x000000010f047890 */ /* 0x000fc8000fffe0ff */
[----:B------:R-:W-:-:S04]  /*2b20*/  UISETP.NE.AND UP0, UPT, UR4, 0x2, UPT ;  /* 0x000000020400788c */ /* 0x000fc8000bf05270 */
[----:B------:R-:W-:Y:S02]  /*2b30*/  USEL UR5, URZ, 0x1, UP0 ;  /* 0x00000001ff057887 */ /* 0x000fe40008000000 */
[----:B------:R-:W-:-:S04]  /*2b40*/  USEL UR4, UR4, URZ, UP0 ;  /* 0x000000ff04047287 */ /* 0x000fc80008000000 */
[----:B------:R-:W-:Y:S01]  /*2b50*/  ULEA UR4, UR4, UR14, 0x3 ;  /* 0x0000000e04047291 */ /* 0x000fe2000f8e18ff */
[----:B-1----:R-:W-:-:S04]  /*2b60*/  LOP3.LUT R2, R12, UR5, RZ, 0x3c, !PT ;  /* 0x000000050c027c12 */ /* 0x002fc8000f8e3cff */
[----:B------:R-:W-:Y:S01]  /*2b70*/  SHF.L.U32 R2, R2, 0x1f, RZ ;  /* 0x0000001f02027819 */ /* 0x000fe200000006ff */
[----:B------:R-:W-:-:S07]  /*2b80*/  IMAD.U32 R0, RZ, RZ, UR4 ;  /* 0x00000004ff007e24 */ /* 0x000fce000f8e00ff */
.L_x_46:
[----:B-1----:R1:W2:Y:S02]  /*2b90*/  SYNCS.PHASECHK.TRANS64.TRYWAIT P0, [R0+URZ], R2 ;  /* 0x00000002000075a7 */ /* 0x0022a400080011ff */
[----:B--2---:R-:W-:Y:S05]  /*2ba0*/  @!P0 NANOSLEEP.SYNCS 0x989680 ;  /* 0x009896800000895d */ /* 0x004fea0003900000 */
[----:B------:R-:W2:Y:S02]  /*2bb0*/  @!P0 SYNCS.PHASECHK.TRANS64 P0, [R0+URZ], R2 ;  /* 0x00000002000085a7 */ /* 0x000ea400080010ff */
[----:B--2---:R-:W-:Y:S05]  /*2bc0*/  @P0 EXIT ;  /* 0x000000000000094d */ /* 0x004fea0003800000 */
[----:B------:R-:W-:Y:S05]  /*2bd0*/  BRA `(.L_x_46) ;  /* 0xfffffffc00ec7947 */ /* 0x000fea000383ffff */
.L_x_22:
[----:B------:R-:W-:-:S04]  /*2be0*/  UISETP.NE.AND UP0, UPT, UR52, URZ, UPT ;  /* 0x000000ff3400728c */ /* 0x000fc8000bf05270 */
[----:B------:R-:W-:-:S09]  /*2bf0*/  UISETP.NE.OR UP0, UPT, UR18, 0x1, UP0 ;  /* 0x000000011200788c */ /* 0x000fd20008705670 */
[----:B------:R-:W-:Y:S05]  /*2c00*/  BRA.U UP0, `(.L_x_47) ;  /* 0x0000000500487547 */ /* 0x000fea000b800000 */
[----:B------:R-:W-:Y:S01]  /*2c10*/  ISETP.GE.U32.AND P2, PT, R3, 0x8, PT ;  /* 0x000000080300780c */ /* 0x000fe20003f46070 */
[----:B------:R-:W-:Y:S01]  /*2c20*/  IMAD.MOV.U32 R12, RZ, RZ, 0x1 ;  /* 0x00000001ff0c7424 */ /* 0x000fe200078e00ff */
[----:B------:R-:W-:Y:S02]  /*2c30*/  CS2R R10, SRZ ;  /* 0x00000000000a7805 */ /* 0x000fe4000001ff00 */
[----:B------:R-:W-:Y:S01]  /*2c40*/  CS2R R8, SRZ ;  /* 0x0000000000087805 */ /* 0x000fe2000001ff00 */
[----:B------:R-:W-:Y:S01]  /*2c50*/  UMOV UR6, 0x400 ;  /* 0x0000040000067882 */ /* 0x000fe20000000000 */
[----:B------:R-:W-:Y:S01]  /*2c60*/  UMOV UR5, URZ ;  /* 0x000000ff00057c82 */ /* 0x000fe20008000000 */
[----:B------:R-:W-:-:S12]  /*2c70*/  ULEA UR6, UR52, UR6, 0x18 ;  /* 0x0000000634067291 */ /* 0x000fd8000f8ec0ff */
.L_x_51:
[----:B------:R-:W-:Y:S02]  /*2c80*/  LEA R0, R8, UR6, 0x3 ;  /* 0x0000000608007c11 */ /* 0x000fe4000f8e18ff */
[----:B------:R-:W-:-:S03]  /*2c90*/  SHF.L.U32 R4, R9, 0x1f, RZ ;  /* 0x0000001f09047819 */ /* 0x000fc600000006ff */
[----:B------:R-:W-:Y:S01]  /*2ca0*/  VIADD R5, R0, 0xc0 ;  /* 0x000000c000057836 */ /* 0x000fe20000000000 */
[----:B------:R-:W2:Y:S02]  /*2cb0*/  SYNCS.PHASECHK.TRANS64.TRYWAIT P0, [R0+URZ+0xb0], R4 ;  /* 0x0000b004000075a7 */ /* 0x000ea400080011ff */
[----:B--2---:R-:W-:Y:S05]  /*2cc0*/  @!P0 BRA `(.L_x_48) ;  /* 0x0000009800608947 */ /* 0x004fea0003800000 */
.L_x_189:
[----:B------:R-:W-:Y:S01]  /*2cd0*/  ULEA UR4, UR5, UR6, 0x3 ;  /* 0x0000000605047291 */ /* 0x000fe2000f8e18ff */
[----:B--2---:R-:W-:Y:S01]  /*2ce0*/  PRMT R0, RZ, 0x654, R5 ;  /* 0x00000654ff007816 */ /* 0x004fe20000000005 */
[----:B------:R-:W-:Y:S01]  /*2cf0*/  @!P2 IMAD.MOV.U32 R4, RZ, RZ, 0x10 ;  /* 0x00000010ff04a424 */ /* 0x000fe200078e00ff */
[----:B------:R-:W-:Y:S01]  /*2d00*/  SHF.L.U32 R5, R12, 0x1f, RZ ;  /* 0x0000001f0c057819 */ /* 0x000fe200000006ff */
[----:B------:R-:W-:Y:S01]  /*2d10*/  UIADD3 UR7, UPT, UPT, UR4, 0x70, URZ ;  /* 0x0000007004077890 */ /* 0x000fe2000fffe0ff */
[----:B------:R2:W-:Y:S05]  /*2d20*/  SYNCS.ARRIVE.TRANS64.RED.A1T0 RZ, [R0+URZ], RZ ;  /* 0x000000ff00ff79a7 */ /* 0x0005ea00081004ff */
[----:B------:R-:W-:Y:S01]  /*2d30*/  IMAD.U32 R6, RZ, RZ, UR7 ;  /* 0x00000007ff067e24 */ /* 0x000fe2000f8e00ff */
[----:B------:R-:W3:Y:S04]  /*2d40*/  SYNCS.PHASECHK.TRANS64.TRYWAIT P0, [UR4+0x80], R5 ;  /* 0x00008005ff0075a7 */ /* 0x000ee80008001104 */
[----:B------:R-:W-:Y:S01]  /*2d50*/  PRMT R6, R3, 0x654, R6 ;  /* 0x0000065403067816 */ /* 0x000fe20000000006 */
[----:B--23--:R-:W-:Y:S06]  /*2d60*/  @!P0 BRA `(.L_x_49) ;  /* 0x00000098004c8947 */ /* 0x00cfec0003800000 */
.L_x_191:
[----:B------:R-:W-:Y:S01]  /*2d70*/  ULEA UR8, UR5, UR6, 0x4 ;  /* 0x0000000605087291 */ /* 0x000fe2000f8e20ff */
[----:B------:R-:W-:Y:S01]  /*2d80*/  SEL R2, R6, R2, !P2 ;  /* 0x0000000206027207 */ /* 0x000fe20005000000 */
[----:B------:R-:W-:Y:S01]  /*2d90*/  UIADD3 UR9, UPT, UPT, UR4, 0x70, URZ ;  /* 0x0000007004097890 */ /* 0x000fe2000fffe0ff */
[----:B--2---:R-:W-:Y:S01]  /*2da0*/  LEA R0, R11, UR6, 0x3 ;  /* 0x000000060b007c11 */ /* 0x004fe2000f8e18ff */
[----:B------:R-:W-:Y:S01]  /*2db0*/  UIADD3 UR8, UPT, UPT, UR8, 0xe0, URZ ;  /* 0x000000e008087890 */ /* 0x000fe2000fffe0ff */
[----:B------:R2:W-:Y:S01]  /*2dc0*/  @!P2 SYNCS.ARRIVE.TRANS64.RED RZ, [R2+URZ], R4 ;  /* 0x0000000402ffa9a7 */ /* 0x0005e200080004ff */
[----:B------:R-:W-:Y:S01]  /*2dd0*/  UIADD3 UR4, UPT, UPT, UR5, 0x1, URZ ;  /* 0x0000000105047890 */ /* 0x000fe2000fffe0ff */
[----:B------:R-:W-:-:S03]  /*2de0*/  VIADD R8, R8, 0x1 ;  /* 0x0000000108087836 */ /* 0x000fc60000000000 */
[----:B------:R-:W-:Y:S02]  /*2df0*/  UISETP.NE.AND UP0, UPT, UR4, 0x2, UPT ;  /* 0x000000020400788c */ /* 0x000fe4000bf05270 */
[----:B------:R-:W-:Y:S01]  /*2e00*/  ISETP.NE.AND P0, PT, R8, 0x2, PT ;  /* 0x000000020800780c */ /* 0x000fe20003f05270 */
[----:B------:R-:W-:Y:S06]  /*2e10*/  UGETNEXTWORKID.BROADCAST [UR8], [UR9] ;  /* 0x00000000080073ca */ /* 0x000fec0008000100 */
[----:B------:R-:W-:Y:S02]  /*2e20*/  USEL UR7, URZ, 0x1, UP0 ;  /* 0x00000001ff077887 */ /* 0x000fe40008000000 */
[----:B------:R-:W-:-:S04]  /*2e30*/  USEL UR5, UR4, URZ, UP0 ;  /* 0x000000ff04057287 */ /* 0x000fc80008000000 */
[----:B------:R-:W-:Y:S02]  /*2e40*/  LOP3.LUT R12, R12, UR7, RZ, 0x3c, !PT ;  /* 0x000000070c0c7c12 */ /* 0x000fe4000f8e3cff */
[----:B--2---:R-:W-:-:S04]  /*2e50*/  SHF.L.U32 R4, R10, 0x1f, RZ ;  /* 0x0000001f0a047819 */ /* 0x004fc800000006ff */
[----:B------:R-:W2:Y:S02]  /*2e60*/  SYNCS.PHASECHK.TRANS64.TRYWAIT P1, [R0+URZ+0x70], R4 ;  /* 0x00007004000075a7 */ /* 0x000ea400080211ff */
[----:B--2---:R-:W-:Y:S05]  /*2e70*/  @!P1 BRA `(.L_x_50) ;  /* 0x0000009800209947 */ /* 0x004fea0003800000 */
.L_x_192:
[C---:B--2---:R-:W-:Y:S01]  /*2e80*/  LEA R4, R11.reuse, UR6, 0x4 ;  /* 0x000000060b047c11 */ /* 0x044fe2000f8e20ff */
[----:B------:R-:W-:Y:S01]  /*2e90*/  VIADD R0, R0, 0x80 ;  /* 0x0000008000007836 */ /* 0x000fe20000000000 */
[----:B------:R-:W-:Y:S01]  /*2ea0*/  SEL R8, R8, RZ, P0 ;  /* 0x000000ff08087207 */ /* 0x000fe20000000000 */
[----:B------:R-:W-:-:S03]  /*2eb0*/  VIADD R11, R11, 0x1 ;  /* 0x000000010b0b7836 */ /* 0x000fc60000000000 */
[----:B------:R-:W2:Y:S01]  /*2ec0*/  LDS.128 R4, [R4+0xe0] ;  /* 0x0000e00004047984 */ /* 0x000ea20000000c00 */
[----:B------:R-:W-:Y:S02]  /*2ed0*/  PRMT R0, RZ, 0x654, R0 ;  /* 0x00000654ff007816 */ /* 0x000fe40000000000 */
[C---:B------:R-:W-:Y:S01]  /*2ee0*/  ISETP.NE.AND P1, PT, R11.reuse, 0x2, PT ;  /* 0x000000020b00780c */ /* 0x040fe20003f25270 */
[----:B------:R-:W-:Y:S01]  /*2ef0*/  @!PT LDS RZ, [RZ] ;  /* 0x00000000fffff984 */ /* 0x000fe20000000800 */
[----:B------:R-:W-:Y:S01]  /*2f00*/  @!PT LDS RZ, [RZ] ;  /* 0x00000000fffff984 */ /* 0x000fe20000000800 */
[----:B------:R-:W-:Y:S01]  /*2f10*/  @!PT LDS RZ, [RZ] ;  /* 0x00000000fffff984 */ /* 0x000fe20000000800 */
[----:B------:R-:W-:Y:S01]  /*2f20*/  @!PT LDS RZ, [RZ] ;  /* 0x00000000fffff984 */ /* 0x000fe20000000800 */
[----:B------:R3:W-:Y:S06]  /*2f30*/  MEMBAR.ALL.CTA ;  /* 0x0000000000007992 */ /* 0x0007ec0000008000 */
[----:B---3--:R-:W3:Y:S01]  /*2f40*/  FENCE.VIEW.ASYNC.S ;  /* 0x00000000000073c6 */ /* 0x008ee20000000000 */
[----:B------:R-:W-:Y:S01]  /*2f50*/  SEL R11, R11, RZ, P1 ;  /* 0x000000ff0b0b7207 */ /* 0x000fe20000800000 */
[----:B---3--:R3:W-:Y:S01]  /*2f60*/  SYNCS.ARRIVE.TRANS64.RED.A1T0 RZ, [R0+URZ], RZ ;  /* 0x000000ff00ff79a7 */ /* 0x0087e200081004ff */
[----:B--2---:R-:W-:-:S02]  /*2f70*/  LOP3.LUT P3, RZ, R6, 0x1, RZ, 0xc0, !PT ;  /* 0x0000000106ff7812 */ /* 0x004fc4000786c0ff */
[----:B------:R-:W-:-:S04]  /*2f80*/  SEL R4, RZ, 0x1, P1 ;  /* 0x00000001ff047807 */ /* 0x000fc80000800000 */
[----:B------:R-:W-:Y:S02]  /*2f90*/  LOP3.LUT R10, R10, R4, RZ, 0x3c, !PT ;  /* 0x000000040a0a7212 */ /* 0x000fe400078e3cff */
[----:B---3--:R-:W-:-:S04]  /*2fa0*/  SEL R0, RZ, 0x1, P0 ;  /* 0x00000001ff007807 */ /* 0x008fc80000000000 */
[----:B------:R-:W-:Y:S01]  /*2fb0*/  LOP3.LUT R9, R9, R0, RZ, 0x3c, !PT ;  /* 0x0000000009097212 */ /* 0x000fe200078e3cff */
[----:B------:R-:W-:Y:S06]  /*2fc0*/  @P3 BRA `(.L_x_51) ;  /* 0xfffffffc002c3947 */ /* 0x000fec000383ffff */
[----:B------:R-:W-:Y:S01]  /*2fd0*/  ULEA UR4, UR5, UR6, 0x3 ;  /* 0x0000000605047291 */ /* 0x000fe2000f8e18ff */
[----:B------:R-:W-:-:S08]  /*2fe0*/  SHF.L.U32 R2, R12, 0x1f, RZ ;  /* 0x0000001f0c027819 */ /* 0x000fd000000006ff */
[----:B------:R-:W2:Y:S02]  /*2ff0*/  SYNCS.PHASECHK.TRANS64 P0, [UR4+0x80], R2 ;  /* 0x00008002ff0075a7 */ /* 0x000ea40008001004 */
[----:B--2---:R-:W-:Y:S05]  /*3000*/  @P0 BRA `(.L_x_52) ;  /* 0x0000000000080947 */ /* 0x004fea0003800000 */
[----:B------:R-:W2:Y:S02]  /*3010*/  SYNCS.PHASECHK.TRANS64.TRYWAIT P0, [UR4+0x80], R2 ;  /* 0x00008002ff0075a7 */ /* 0x000ea40008001104 */
[----:B--2---:R-:W-:Y:S05]  /*3020*/  @!P0 BRA `(.L_x_53) ;  /* 0x0000009400c88947 */ /* 0x004fea0003800000 */
.L_x_52:
[----:B------:R-:W-:-:S04]  /*3030*/  UIADD3 UR7, UPT, UPT, UR5, 0x1, URZ ;  /* 0x0000000105077890 */ /* 0x000fc8000fffe0ff */
[----:B------:R-:W-:-:S04]  /*3040*/  UISETP.NE.AND UP0, UPT, UR7, 0x2, UPT ;  /* 0x000000020700788c */ /* 0x000fc8000bf05270 */
[----:B------:R-:W-:Y:S02]  /*3050*/  USEL UR8, URZ, 0x1, UP0 ;  /* 0x00000001ff087887 */ /* 0x000fe40008000000 */
[----:B------:R-:W-:-:S04]  /*3060*/  USEL UR7, UR7, URZ, UP0 ;  /* 0x000000ff07077287 */ /* 0x000fc80008000000 */
[----:B------:R-:W-:Y:S01]  /*3070*/  ULEA UR7, UR7, UR6, 0x3 ;  /* 0x0000000607077291 */ /* 0x000fe2000f8e18ff */
[----:B--2---:R-:W-:-:S04]  /*3080*/  LOP3.LUT R2, R12, UR8, RZ, 0x3c, !PT ;  /* 0x000000080c027c12 */ /* 0x004fc8000f8e3cff */
[----:B------:R-:W-:-:S04]  /*3090*/  SHF.L.U32 R0, R2, 0x1f, RZ ;  /* 0x0000001f02007819 */ /* 0x000fc800000006ff */
[----:B------:R-:W2:Y:S02]  /*30a0*/  SYNCS.PHASECHK.TRANS64 P0, [UR7+0x80], R0 ;  /* 0x00008000ff0075a7 */ /* 0x000ea40008001007 */
[----:B-12---:R-:W-:Y:S05]  /*30b0*/  @P0 EXIT ;  /* 0x000000000000094d */ /* 0x006fea0003800000 */
[----:B------:R-:W-:Y:S02]  /*30c0*/  SHF.L.U32 R2, R2, 0x1f, RZ ;  /* 0x0000001f02027819 */ /* 0x000fe400000006ff */
[----:B------:R-:W-:-:S07]  /*30d0*/  MOV R0, UR7 ;  /* 0x0000000700007c02 */ /* 0x000fce0008000f00 */
.L_x_54:
[----:B-1----:R1:W2:Y:S02]  /*30e0*/  SYNCS.PHASECHK.TRANS64.TRYWAIT P0, [R0+URZ+0x80], R2 ;  /* 0x00008002000075a7 */ /* 0x0022a400080011ff */
[----:B--2---:R-:W-:Y:S05]  /*30f0*/  @!P0 NANOSLEEP.SYNCS 0x989680 ;  /* 0x009896800000895d */ /* 0x004fea0003900000 */
[----:B------:R-:W2:Y:S02]  /*3100*/  @!P0 SYNCS.PHASECHK.TRANS64 P0, [R0+URZ+0x80], R2 ;  /* 0x00008002000085a7 */ /* 0x000ea400080010ff */
[----:B--2---:R-:W-:Y:S05]  /*3110*/  @P0 EXIT ;  /* 0x000000000000094d */ /* 0x004fea0003800000 */
[----:B------:R-:W-:Y:S05]  /*3120*/  BRA `(.L_x_54) ;  /* 0xfffffffc00ec7947 */ /* 0x000fea000383ffff */
.L_x_47:
[----:B------:R-:W-:Y:S05]  /*3130*/  BRA.U UP5, `(.L_x_55) ;  /* 0x0000001505007547 */ /* 0x000fea000b800000 */
[----:B------:R-:W-:Y:S01]  /*3140*/  UMOV UR4, 0x40 ;  /* 0x0000004000047882 */ /* 0x000fe20000000000 */
[----:B------:R-:W-:Y:S01]  /*3150*/  NOP ;  /* 0x0000000000007918 */ /* 0x000fe20000000000 */
[----:B------:R-:W-:Y:S01]  /*3160*/  ULEA UR5, UR52, UR4, 0x18 ;  /* 0x0000000434057291 */ /* 0x000fe2000f8ec0ff */
[----:B------:R-:W-:Y:S02]  /*3170*/  UMOV UR6, 0x400 ;  /* 0x0000040000067882 */ /* 0x000fe40000000000 */
[----:B------:R-:W-:-:S06]  /*3180*/  ULEA UR6, UR52, UR6, 0x18 ;  /* 0x0000000634067291 */ /* 0x000fcc000f8ec0ff */
[----:B------:R-:W2:Y:S02]  /*3190*/  LDS.U8 R3, [UR5+0x1c] ;  /* 0x00001c05ff037984 */ /* 0x000ea40008000000 */
[----:B--2---:R-:W-:-:S13]  /*31a0*/  ISETP.NE.AND P0, PT, R3, RZ, PT ;  /* 0x000000ff0300720c */ /* 0x004fda0003f05270 */
[----:B------:R-:W-:Y:S05]  /*31b0*/  @P0 BRA `(.L_x_56) ;  /* 0x0000000400080947 */ /* 0x000fea0003800000 */
[----:B------:R-:W-:Y:S02]  /*31c0*/  UISETP.NE.U32.AND UP1, UPT, UR68, 0x1, UPT ;  /* 0x000000014400788c */ /* 0x000fe4000bf25070 */
[----:B------:R-:W-:-:S07]  /*31d0*/  UIADD3 UR7, UPT, UPT, UR5, 0x8, URZ ;  /* 0x0000000805077890 */ /* 0x000fce000fffe0ff */
[----:B------:R-:W-:Y:S05]  /*31e0*/  BRA.U !UP1, `(.L_x_57) ;  /* 0x00000001099c7547 */ /* 0x000fea000b800000 */
[----:B------:R-:W-:Y:S01]  /*31f0*/  ELECT P0, URZ, PT ;  /* 0x0000000000ff782f */ /* 0x000fe20003800000 */
[----:B------:R-:W-:-:S12]  /*3200*/  BSSY B0, `(.L_x_57) ;  /* 0x0000025000007945 */ /* 0x000fd80003800000 */
[----:B------:R-:W-:Y:S05]  /*3210*/  @!P0 BRA `(.L_x_58) ;  /* 0x00000000008c8947 */ /* 0x000fea0003800000 */
[----:B------:R-:W-:-:S05]  /*3220*/  UMOV UR4, 0x10 ;  /* 0x0000001000047882 */ /* 0x000fca0000000000 */
[----:B------:R-:W-:Y:S04]  /*3230*/  DEPBAR.LE SB2, 0x36 ;  /* 0x0000ad800000791a */ /* 0x000fe80000000000 */
[----:B------:R-:W2:Y:S02]  /*3240*/  UTCATOMSWS.2CTA.FIND_AND_SET.ALIGN UP0, UR4, UR4 ;  /* 0x00000004000475e3 */ /* 0x000ea40008200800 */
[----:B--2---:R-:W-:Y:S01]  /*3250*/  MOV R10, UR4 ;  /* 0x00000004000a7c02 */ /* 0x004fe20008000f00 */
[----:B------:R-:W-:Y:S06]  /*3260*/  BRA.U UP0, `(.L_x_59) ;  /* 0x0000000100187547 */ /* 0x000fec000b800000 */
.L_x_60:
[----:B------:R-:W-:Y:S05]  /*3270*/  NANOSLEEP 0x64 ;  /* 0x000000640000795d */ /* 0x000fea0003800000 */
[----:B------:R-:W-:-:S05]  /*3280*/  UMOV UR4, 0x10 ;  /* 0x0000001000047882 */ /* 0x000fca0000000000 */
[----:B------:R-:W-:Y:S04]  /*3290*/  DEPBAR.LE SB2, 0x36 ;  /* 0x0000ad800000791a */ /* 0x000fe80000000000 */
[----:B------:R-:W2:Y:S02]  /*32a0*/  UTCATOMSWS.2CTA.FIND_AND_SET.ALIGN UP0, UR4, UR4 ;  /* 0x00000004000475e3 */ /* 0x000ea40008200800 */
[----:B--2---:R-:W-:Y:S01]  /*32b0*/  MOV R10, UR4 ;  /* 0x00000004000a7c02 */ /* 0x004fe20008000f00 */
[----:B------:R-:W-:Y:S05]  /*32c0*/  BRA.U !UP0, `(.L_x_60) ;  /* 0xfffffffd08e87547 */ /* 0x000fea000b83ffff */
.L_x_59:
[----:B------:R-:W2:Y:S01]  /*32d0*/  LDS R6, [UR5+0x10] ;  /* 0x00001005ff067984 */ /* 0x000ea20008000800 */
[----:B------:R-:W-:Y:S01]  /*32e0*/  IMAD.U32 R3, RZ, RZ, UR6 ;  /* 0x00000006ff037e24 */ /* 0x000fe2000f8e00ff */
[----:B------:R-:W-:-:S03]  /*32f0*/  MOV R4, UR69 ;  /* 0x0000004500047c02 */ /* 0x000fc60008000f00 */
[----:B------:R-:W-:Y:S01]  /*3300*/  VIADD R3, R3, 0x100 ;  /* 0x0000010003037836 */ /* 0x000fe20000000000 */
[----:B--2---:R-:W-:-:S04]  /*3310*/  SHF.L.U32 R6, R6, 0x1f, RZ ;  /* 0x0000001f06067819 */ /* 0x004fc800000006ff */
[----:B------:R-:W2:Y:S02]  /*3320*/  SYNCS.PHASECHK.TRANS64.TRYWAIT P0, [UR5+0x8], R6 ;  /* 0x00000806ff0075a7 */ /* 0x000ea40008001105 */
[----:B--2---:R-:W-:Y:S05]  /*3330*/  @P0 BRA `(.L_x_61) ;  /* 0x0000000000080947 */ /* 0x004fea0003800000 */
[----:B------:R-:W2:Y:S02]  /*3340*/  SYNCS.PHASECHK.TRANS64.TRYWAIT P0, [UR5+0x8], R6 ;  /* 0x00000806ff0075a7 */ /* 0x000ea40008001105 */
[----:B--2---:R-:W-:Y:S05]  /*3350*/  @!P0 BRA `(.L_x_62) ;  /* 0x0000009400148947 */ /* 0x004fea0003800000 */
.L_x_61:
[----:B------:R-:W-:Y:S01]  /*3360*/  PRMT R4, R4, 0x654, R3 ;  /* 0x0000065404047816 */ /* 0x000fe20000000003 */
[----:B------:R-:W-:Y:S01]  /*3370*/  HFMA2 R3, -RZ, RZ, 0, 5.9604644775390625e-08 ;  /* 0x00000001ff037431 */ /* 0x000fe200000001ff */
[----:B------:R-:W-:Y:S01]  /*3380*/  UPRMT UR4, UR69, 0x654, UR7 ;  /* 0x0000065445047896 */ /* 0x000fe20008000007 */
[----:B------:R-:W-:Y:S02]  /*3390*/  IMAD.MOV.U32 R8, RZ, RZ, 0xffff ;  /* 0x0000ffffff087424 */ /* 0x000fe400078e00ff */
[----:B--2---:R-:W-:Y:S02]  /*33a0*/  IMAD.MOV.U32 R6, RZ, RZ, 0x4 ;  /* 0x00000004ff067424 */ /* 0x004fe400078e00ff */
[----:B------:R-:W-:Y:S01]  /*33b0*/  IMAD.SHL.U32 R9, R10, 0x20, RZ ;  /* 0x000000200a097824 */ /* 0x000fe200078e00ff */
[----:B------:R-:W-:Y:S02]  /*33c0*/  MOV R5, UR4 ;  /* 0x0000000400057c02 */ /* 0x000fe40008000f00 */
[-C--:B------:R-:W-:Y:S01]  /*33d0*/  SHF.L.U32 R8, R8, R10.reuse, RZ ;  /* 0x0000000a08087219 */ /* 0x080fe200000006ff */
[----:B------:R2:W-:Y:S01]  /*33e0*/  SYNCS.ARRIVE.TRANS64.RED RZ, [UR4], R6 ;  /* 0x00000006ffff79a7 */ /* 0x0005e20008000404 */
[----:B------:R-:W-:Y:S01]  /*33f0*/  SHF.L.U32 R7, R3, R10, RZ ;  /* 0x0000000a03077219 */ /* 0x000fe200000006ff */
[----:B------:R2:W-:Y:S04]  /*3400*/  STS [UR6+0x100], R9 ;  /* 0x00010009ff007988 */ /* 0x0005e80008000806 */
[----:B------:R2:W-:Y:S04]  /*3410*/  STAS [R4.64], R10 ;  /* 0x0000000a04007dbd */ /* 0x0005e8000c0008ff */
[----:B------:R2:W-:Y:S04]  /*3420*/  ATOMS.OR RZ, [UR5+0x14], R8 ;  /* 0x00001408ffff798c */ /* 0x0005e8000b000005 */
[----:B------:R2:W-:Y:S04]  /*3430*/  ATOMS.OR RZ, [UR5+0x18], R7 ;  /* 0x00001807ffff798c */ /* 0x0005e8000b000005 */
[----:B------:R2:W-:Y:S02]  /*3440*/  ATOMS.XOR RZ, [UR5+0x10], R3 ;  /* 0x00001003ffff798c */ /* 0x0005e4000b800005 */
.L_x_58:
[----:B-1----:R-:W-:Y:S05]  /*3450*/  BSYNC B0 ;  /* 0x0000000000007941 */ /* 0x002fea0003800000 */
.L_x_57:
[----:B------:R-:W-:Y:S05]  /*3460*/  BRA.U UP1, `(.L_x_63) ;  /* 0x00000001016c7547 */ /* 0x000fea000b800000 */
[----:B------:R-:W-:-:S03]  /*3470*/  UMOV UR4, 0xffffffff ;  /* 0xffffffff00047882 */ /* 0x000fc60000000000 */
[----:B------:R-:W-:Y:S05]  /*3480*/  BRA.DIV UR4, `(.L_x_64) ;  /* 0x0000009204e07947 */ /* 0x000fea000b800000 */
[----:B------:R-:W-:-:S13]  /*3490*/  ELECT P6, URZ, PT ;  /* 0x0000000000ff782f */ /* 0x000fda00038c0000 */
.L_x_196:
[----:B------:R-:W-:Y:S05]  /*34a0*/  @!P6 BRA `(.L_x_63) ;  /* 0x00000000005ce947 */ /* 0x000fea0003800000 */
[----:B--2---:R-:W2:Y:S02]  /*34b0*/  LDS R4, [UR5+0x10] ;  /* 0x00001005ff047984 */ /* 0x004ea40008000800 */
[----:B--2---:R-:W-:-:S04]  /*34c0*/  SHF.L.U32 R4, R4, 0x1f, RZ ;  /* 0x0000001f04047819 */ /* 0x004fc800000006ff */
[----:B------:R-:W2:Y:S02]  /*34d0*/  SYNCS.PHASECHK.TRANS64.TRYWAIT P0, [UR5+0x8], R4 ;  /* 0x00000804ff0075a7 */ /* 0x000ea40008001105 */
[----:B--2---:R-:W-:Y:S05]  /*34e0*/  @P0 BRA `(.L_x_65) ;  /* 0x0000000000080947 */ /* 0x004fea0003800000 */
[----:B------:R-:W2:Y:S02]  /*34f0*/  SYNCS.PHASECHK.TRANS64.TRYWAIT P0, [UR5+0x8], R4 ;  /* 0x00000804ff0075a7 */ /* 0x000ea40008001105 */
[----:B--2---:R-:W-:Y:S05]  /*3500*/  @!P0 BRA `(.L_x_66) ;  /* 0x0000009000e08947 */ /* 0x004fea0003800000 */
.L_x_65:
[----:B------:R-:W3:Y:S01]  /*3510*/  LDS R6, [UR6+0x100] ;  /* 0x00010006ff067984 */ /* 0x000ee20008000800 */
[----:B--2---:R-:W-:Y:S02]  /*3520*/  HFMA2 R3, -RZ, RZ, 0, 5.9604644775390625e-08 ;  /* 0x00000001ff037431 */ /* 0x004fe400000001ff */
[----:B------:R-:W-:Y:S01]  /*3530*/  IMAD.MOV.U32 R4, RZ, RZ, 0xffff ;  /* 0x0000ffffff047424 */ /* 0x000fe200078e00ff */
[----:B------:R-:W-:Y:S01]  /*3540*/  UPRMT UR4, UR69, 0x654, UR7 ;  /* 0x0000065445047896 */ /* 0x000fe20008000007 */
[----:B---3--:R-:W-:-:S03]  /*3550*/  IMAD.SHL.U32 R5, R6, 0x20, RZ ;  /* 0x0000002006057824 */ /* 0x008fc600078e00ff */
[-C--:B------:R-:W-:Y:S02]  /*3560*/  SHF.L.U32 R4, R4, R6.reuse, RZ ;  /* 0x0000000604047219 */ /* 0x080fe400000006ff */
[----:B------:R-:W-:Y:S01]  /*3570*/  SHF.L.U32 R6, R3, R6, RZ ;  /* 0x0000000603067219 */ /* 0x000fe200000006ff */
[----:B------:R3:W-:Y:S04]  /*3580*/  STS [UR6+0x100], R5 ;  /* 0x00010005ff007988 */ /* 0x0007e80008000806 */
[----:B------:R3:W-:Y:S04]  /*3590*/  ATOMS.OR RZ, [UR5+0x14], R4 ;  /* 0x00001404ffff798c */ /* 0x0007e8000b000005 */
[----:B------:R3:W-:Y:S01]  /*35a0*/  ATOMS.OR RZ, [UR5+0x18], R6 ;  /* 0x00001806ffff798c */ /* 0x0007e2000b000005 */
[----:B------:R-:W-:Y:S03]  /*35b0*/  SYNCS.ARRIVE.TRANS64.RED.A1T0 RZ, [UR4], RZ ;  /* 0x000000ffffff79a7 */ /* 0x000fe60008100404 */
[----:B------:R3:W-:Y:S01]  /*35c0*/  ATOMS.XOR RZ, [UR5+0x10], R3 ;  /* 0x00001003ffff798c */ /* 0x0007e2000b800005 */
[----:B------:R-:W-:Y:S05]  /*35d0*/  BRA `(.L_x_63) ;  /* 0x0000000000107947 */ /* 0x000fea0003800000 */
.L_x_56:
[----:B------:R-:W-:Y:S02]  /*35e0*/  MOV R3, 0xffffffff ;  /* 0xffffffff00037802 */ /* 0x000fe40000000f00 */
[----:B------:R-:W-:-:S03]  /*35f0*/  MOV R4, 0x3620 ;  /* 0x0000362000047802 */ /* 0x000fc60000000f00 */
[----:B------:R2:W-:Y:S04]  /*3600*/  STS [UR6+0x100], R3 ;  /* 0x00010003ff007988 */ /* 0x0005e80008000806 */
[----:B-12--5:R-:W-:Y:S05]  /*3610*/  CALL.REL.NOINC `($__internal_1_$__cuda_sm10x_tcgen05_guardrail_trap_phase_invalid_during_alloc) ;  /* 0x0000009c00347944 */ /* 0x026fea0003c00000 */
.L_x_63:
[----:B------:R-:W-:Y:S05]  /*3620*/  WARPSYNC.ALL ;  /* 0x0000000000007948 */ /* 0x000fea0003800000 */
[----:B------:R-:W4:Y:S01]  /*3630*/  S2UR UR4, SR_CgaCtaId ;  /* 0x00000000000479c3 */ /* 0x000f220000008800 */
[----:B------:R-:W-:Y:S01]  /*3640*/  UMOV UR41, 0x400 ;  /* 0x0000040000297882 */ /* 0x000fe20000000000 */
[----:B------:R-:W-:-:S06]  /*3650*/  NOP ;  /* 0x0000000000007918 */ /* 0x000fcc0000000000 */
[----:B------:R-:W-:Y:S06]  /*3660*/  BAR.ARV 0x6, 0xa0 ;  /* 0x0182800000007b1d */ /* 0x000fec0000002000 */
[----:B------:R-:W1:Y:S01]  /*3670*/  LDCU UR6, c[0x0][0x38c] ;  /* 0x00007180ff0677ac */ /* 0x000e620008000800 */
[----:B------:R-:W-:Y:S01]  /*3680*/  LOP3.LUT R0, R0, 0xffff, RZ, 0xc0, !PT ;  /* 0x0000ffff00007812 */ /* 0x000fe200078ec0ff */
[----:B--2---:R-:W-:Y:S01]  /*3690*/  IMAD.MOV.U32 R9, RZ, RZ, 0x1 ;  /* 0x00000001ff097424 */ /* 0x004fe200078e00ff */
[----:B------:R-:W-:Y:S01]  /*36a0*/  LOP3.LUT R2, R2, 0xffff, RZ, 0xc0, !PT ;  /* 0x0000ffff02027812 */ /* 0x000fe200078ec0ff */
[----:B------:R-:W-:Y:S01]  /*36b0*/  IMAD.MOV.U32 R8, RZ, RZ, RZ ;  /* 0x000000ffff087224 */ /* 0x000fe200078e00ff */
[----:B------:R-:W-:Y:S01]  /*36c0*/  R2UR UR65, R0 ;  /* 0x00000000004172ca */ /* 0x000fe200000e0000 */
[----:B------:R-:W-:Y:S01]  /*36d0*/  UMOV UR47, URZ ;  /* 0x000000ff002f7c82 */ /* 0x000fe20008000000 */
[----:B------:R-:W-:Y:S01]  /*36e0*/  R2UR UR43, R2 ;  /* 0x00000000022b72ca */ /* 0x000fe200000e0000 */
[----:B------:R-:W-:Y:S01]  /*36f0*/  UMOV UR38, URZ ;  /* 0x000000ff00267c82 */ /* 0x000fe20008000000 */
[----:B------:R-:W-:Y:S01]  /*3700*/  UMOV UR37, URZ ;  /* 0x000000ff00257c82 */ /* 0x000fe20008000000 */
[----:B----4-:R-:W-:-:S02]  /*3710*/  ULEA UR41, UR4, UR41, 0x18 ;  /* 0x0000002904297291 */ /* 0x010fc4000f8ec0ff */
[----:B------:R-:W-:Y:S02]  /*3720*/  UISETP.NE.AND UP3, UPT, UR68, URZ, UPT ;  /* 0x000000ff4400728c */ /* 0x000fe4000bf65270 */
[----:B------:R-:W-:Y:S02]  /*3730*/  UIADD3 UR5, UPT, UPT, UR41, 0x10800, URZ ;  /* 0x0001080029057890 */ /* 0x000fe4000fffe0ff */
[----:B------:R-:W-:Y:S02]  /*3740*/  UIADD3 UR4, UPT, UPT, UR41, 0x20800, URZ ;  /* 0x0002080029047890 */ /* 0x000fe4000fffe0ff */
[----:B-1----:R-:W-:Y:S01]  /*3750*/  UIADD3 UR6, UPT, UPT, UR6, 0x3f, URZ ;  /* 0x0000003f06067890 */ /* 0x002fe2000fffe0ff */
[----:B---3--:R-:W1:Y:S01]  /*3760*/  LDS R3, [UR41+0x100] ;  /* 0x00010029ff037984 */ /* 0x008e620008000800 */
[----:B------:R-:W-:Y:S02]  /*3770*/  USHF.R.U32.HI UR5, URZ, 0x4, UR5 ;  /* 0x00000004ff057899 */ /* 0x000fe40008011605 */
[----:B------:R-:W-:-:S02]  /*3780*/  USHF.R.S32.HI UR64, URZ, 0x1f, UR6 ;  /* 0x0000001fff407899 */ /* 0x000fc40008011406 */
[----:B------:R-:W-:Y:S02]  /*3790*/  USHF.R.U32.HI UR4, URZ, 0x4, UR4 ;  /* 0x00000004ff047899 */ /* 0x000fe40008011604 */
[----:B------:R-:W-:Y:S02]  /*37a0*/  ULEA.HI UR64, UR64, UR6, URZ, 0x6 ;  /* 0x0000000640407291 */ /* 0x000fe4000f8f30ff */
[----:B------:R-:W-:Y:S02]  /*37b0*/  ULOP3.LUT UR5, UR5, 0x3fff, URZ, 0xc0, !UPT ;  /* 0x00003fff05057892 */ /* 0x000fe4000f8ec0ff */
[----:B------:R-:W-:Y:S02]  /*37c0*/  USHF.R.S32.HI UR64, URZ, 0x6, UR64 ;  /* 0x00000006ff407899 */ /* 0x000fe40008011440 */
[----:B------:R-:W-:Y:S02]  /*37d0*/  ULOP3.LUT UR45, UR4, 0x3fff, URZ, 0xc0, !UPT ;  /* 0x00003fff042d7892 */ /* 0x000fe4000f8ec0ff */
[----:B------:R-:W-:Y:S01]  /*37e0*/  UISETP.LT.AND UP0, UPT, UR64, 0x1, UPT ;  /* 0x000000014000788c */ /* 0x000fe2000bf01270 */
[----:B------:R-:W-:Y:S01]  /*37f0*/  UMOV UR62, 0x0 ;  /* 0x00000000003e7882 */ /* 0x000fe20000000000 */
        /* <DEDUP_REMOVED lines=9> */
[----:B------:R-:W-:-:S02]  /*3890*/  ULOP3.LUT UR44, UR5, 0x10000, URZ, 0xfc, !UPT ;  /* 0x00010000052c7892 */ /* 0x000fc4000f8efcff */
[----:B------:R-:W-:Y:S02]  /*38a0*/  ULOP3.LUT UR45, UR45, 0x10000, URZ, 0xfc, !UPT ;  /* 0x000100002d2d7892 */ /* 0x000fe4000f8efcff */
[----:B------:R-:W-:Y:S01]  /*38b0*/  USEL UR66, UR64, 0x1, !UP0 ;  /* 0x0000000140427887 */ /* 0x000fe2000c000000 */
[----:B------:R-:W-:Y:S01]  /*38c0*/  UMOV UR52, 0x0 ;  /* 0x0000000000347882 */ /* 0x000fe20000000000 */
[----:B------:R-:W-:Y:S01]  /*38d0*/  UMOV UR53, 0x10400910 ;  /* 0x1040091000357882 */ /* 0x000fe20000000000 */
[----:B------:R-:W-:Y:S01]  /*38e0*/  UMOV UR50, 0x0 ;  /* 0x0000000000327882 */ /* 0x000fe20000000000 */
[----:B------:R-:W-:Y:S01]  /*38f0*/  UMOV UR51, 0x10400910 ;  /* 0x1040091000337882 */ /* 0x000fe20000000000 */
[----:B------:R-:W-:Y:S01]  /*3900*/  UMOV UR48, 0x0 ;  /* 0x0000000000307882 */ /* 0x000fe20000000000 */
[----:B------:R-:W-:Y:S01]  /*3910*/  UMOV UR49, 0x10400910 ;  /* 0x1040091000317882 */ /* 0x000fe20000000000 */
[----:B-1----:R-:W-:Y:S02]  /*3920*/  R2UR UR67, R3 ;  /* 0x00000000034372ca */ /* 0x002fe400000e0000 */
[----:B------:R-:W-:-:S13]  /*3930*/  CS2R R2, SRZ ;  /* 0x0000000000027805 */ /* 0x000fda000001ff00 */
.L_x_74:
[C---:B------:R-:W-:Y:S02]  /*3940*/  LEA R0, R8.reuse, UR41, 0x3 ;  /* 0x0000002908007c11 */ /* 0x040fe4000f8e18ff */
[----:B------:R-:W-:Y:S02]  /*3950*/  SHF.L.U32 R4, R3, 0x1f, RZ ;  /* 0x0000001f03047819 */ /* 0x000fe400000006ff */
[----:B------:R-:W-:Y:S02]  /*3960*/  LEA R5, R8, UR41, 0x4 ;  /* 0x0000002908057c11 */ /* 0x000fe4000f8e20ff */
[----:B------:R-:W1:Y:S02]  /*3970*/  SYNCS.PHASECHK.TRANS64.TRYWAIT P0, [R0+URZ+0x70], R4 ;  /* 0x00007004000075a7 */ /* 0x000e6400080011ff */
[----:B-1-3--:R-:W-:Y:S05]  /*3980*/  @!P0 BRA `(.L_x_67) ;  /* 0x0000008c00d88947 */ /* 0x00afea0003800000 */
.L_x_197:
[----:B-1----:R-:W1:Y:S01]  /*3990*/  LDS.128 R4, [R5+0xe0] ;  /* 0x0000e00005047984 */ /* 0x002e620000000c00 */
[----:B------:R-:W-:Y:S02]  /*39a0*/  VIADD R0, R0, 0x80 ;  /* 0x0000008000007836 */ /* 0x000fe40000000000 */
[----:B------:R-:W-:Y:S01]  /*39b0*/  VIADD R8, R8, 0x1 ;  /* 0x0000000108087836 */ /* 0x000fe20000000000 */
[----:B------:R-:W-:Y:S01]  /*39c0*/  @!PT LDS RZ, [RZ] ;  /* 0x00000000fffff984 */ /* 0x000fe20000000800 */
[----:B------:R-:W-:Y:S01]  /*39d0*/  @!PT LDS RZ, [RZ] ;  /* 0x00000000fffff984 */ /* 0x000fe20000000800 */
[----:B------:R-:W-:Y:S01]  /*39e0*/  @!PT LDS RZ, [RZ] ;  /* 0x00000000fffff984 */ /* 0x000fe20000000800 */
[----:B------:R-:W-:Y:S01]  /*39f0*/  @!PT LDS RZ, [RZ] ;  /* 0x00000000fffff984 */ /* 0x000fe20000000800 */
[----:B------:R2:W-:Y:S06]  /*3a00*/  MEMBAR.ALL.CTA ;  /* 0x0000000000007992 */ /* 0x0005ec0000008000 */
[----:B--2---:R-:W2:Y:S01]  /*3a10*/  FENCE.VIEW.ASYNC.S ;  /* 0x00000000000073c6 */ /* 0x004ea20000000000 */
[----:B------:R-:W-:-:S04]  /*3a20*/  PRMT R0, RZ, 0x654, R0 ;  /* 0x00000654ff007816 */ /* 0x000fc80000000000 */
[----:B--2---:R2:W-:Y:S01]  /*3a30*/  SYNCS.ARRIVE.TRANS64.RED.A1T0 RZ, [R0+URZ], RZ ;  /* 0x000000ff00ff79a7 */ /* 0x0045e200081004ff */
[----:B-1----:R-:W-:Y:S01]  /*3a40*/  LOP3.LUT P1, RZ, R6, 0x1, RZ, 0xc0, !PT ;  /* 0x0000000106ff7812 */ /* 0x002fe2000782c0ff */
[----:B--2---:R-:W-:-:S12]  /*3a50*/  BRA.U UP3, `(.L_x_68) ;  /* 0x0000000503587547 */ /* 0x004fd8000b800000 */
[----:B------:R-:W1:Y:S01]  /*3a60*/  LDCU UR4, c[0x0][0x38c] ;  /* 0x00007180ff0477ac */ /* 0x000e620008000800 */
[----:B------:R-:W-:Y:S02]  /*3a70*/  PLOP3.LUT P2, PT, PT, PT, PT, 0x80, 0x8 ;  /* 0x000000000008781c */ /* 0x000fe40003f4f070 */
[----:B------:R-:W-:Y:S01]  /*3a80*/  SHF.L.U32 R4, R9, 0x1f, RZ ;  /* 0x0000001f09047819 */ /* 0x000fe200000006ff */
[----:B------:R-:W-:Y:S02]  /*3a90*/  ULEA UR46, UR47, UR41, 0x3 ;  /* 0x000000292f2e7291 */ /* 0x000fe4000f8e18ff */
[----:B------:R-:W-:Y:S02]  /*3aa0*/  ULEA UR36, UR47, UR67, 0x8 ;  /* 0x000000432f247291 */ /* 0x000fe4000f8e40ff */
[----:B-1----:R-:W-:-:S06]  /*3ab0*/  UISETP.GE.AND UP0, UPT, UR4, 0x1, UPT ;  /* 0x000000010400788c */ /* 0x002fcc000bf06270 */
[----:B------:R-:W-:-:S05]  /*3ac0*/  PLOP3.LUT P0, PT, PT, PT, UP0, 0x80, 0x8 ;  /* 0x000000000008781c */ /* 0x000fca0003f0f008 */
[----:B------:R-:W-:-:S08]  /*3ad0*/  @UP0 ULEA UR4, UR38, UR41, 0x3 ;  /* 0x0000002926040291 */ /* 0x000fd0000f8e18ff */
[----:B------:R-:W-:-:S04]  /*3ae0*/  @P0 SHF.L.U32 R0, R2, 0x1f, RZ ;  /* 0x0000001f02000819 */ /* 0x000fc800000006ff */
[----:B------:R1:W2:Y:S01]  /*3af0*/  @P0 SYNCS.PHASECHK.TRANS64.TRYWAIT P2, [UR4], R0 ;  /* 0x00000000ff0005a7 */ /* 0x0002a20008041104 */
[----:B------:R-:W3:Y:S02]  /*3b00*/  SYNCS.PHASECHK.TRANS64.TRYWAIT P0, [UR46+0xa0], R4 ;  /* 0x0000a004ff0075a7 */ /* 0x000ee4000800112e */
[----:B-123--:R-:W-:Y:S05]  /*3b10*/  @!P0 BRA `(.L_x_69) ;  /* 0x0000008c00888947 */ /* 0x00efea0003800000 */
.L_x_199:
[----:B------:R-:W-:Y:S01]  /*3b20*/  UMOV UR42, UR37 ;  /* 0x00000025002a7c82 */ /* 0x000fe20008000000 */
[----:B------:R-:W-:Y:S05]  /*3b30*/  BRA.U !UP0, `(.L_x_70) ;  /* 0x0000000508107547 */ /* 0x000fea000b800000 */
[----:B------:R-:W-:Y:S02]  /*3b40*/  UIADD3 UR42, UPT, UPT, UR66, UR37, URZ ;  /* 0x00000025422a7290 */ /* 0x000fe4000fffe0ff */
[----:B------:R-:W-:Y:S01]  /*3b50*/  UPLOP3.LUT UP2, UPT, UPT, UPT, UPT, 0x40, 0x4 ;  /* 0x000000000004789c */ /* 0x000fe20003f4e870 */
[----:B------:R-:W-:Y:S01]  /*3b60*/  UMOV UR39, UR64 ;  /* 0x0000004000277c82 */ /* 0x000fe20008000000 */
[----:B------:R-:W-:-:S09]  /*3b70*/  UMOV UR5, UR38 ;  /* 0x0000002600057c82 */ /* 0x000fd20008000000 */
.L_x_73:
[----:B------:R-:W-:Y:S01]  /*3b80*/  ULEA UR7, UR5, UR41, 0x3 ;  /* 0x0000002905077291 */ /* 0x000fe2000f8e18ff */
[----:B--23--:R-:W-:Y:S11]  /*3b90*/  @P2 BRA `(.L_x_71) ;  /* 0x00000000000c2947 */ /* 0x00cff60003800000 */
[----:B-1----:R-:W-:Y:S04]  /*3ba0*/  SHF.L.U32 R4, R2, 0x1f, RZ ;  /* 0x0000001f02047819 */ /* 0x002fe800000006ff */
[----:B------:R-:W1:Y:S02]  /*3bb0*/  SYNCS.PHASECHK.TRANS64.TRYWAIT P0, [UR7], R4 ;  /* 0x00000004ff0075a7 */ /* 0x000e640008001107 */
[----:B-1----:R-:W-:Y:S05]  /*3bc0*/  @!P0 BRA `(.L_x_72) ;  /* 0x0000008c00748947 */ /* 0x002fea0003800000 */
.L_x_71:
[----:B------:R-:W-:Y:S01]  /*3bd0*/  UISETP.NE.AND UP0, UPT, UR39, 0x1, UPT ;  /* 0x000000012700788c */ /* 0x000fe2000bf05270 */
[----:B------:R-:W-:Y:S01]  /*3be0*/  PLOP3.LUT P2, PT, PT, PT, PT, 0x80, 0x8 ;  /* 0x000000000008781c */ /* 0x000fe20003f4f070 */
[----:B------:R-:W-:Y:S02]  /*3bf0*/  UIADD3 UR4, UPT, UPT, UR5, 0x1, URZ ;  /* 0x0000000105047890 */ /* 0x000fe4000fffe0ff */
[----:B------:R-:W-:Y:S02]  /*3c00*/  UIADD3 UR40, UPT, UPT, UR7, 0x10, URZ ;  /* 0x0000001007287890 */ /* 0x000fe4000fffe0ff */
[----:B------:R-:W-:Y:S01]  /*3c10*/  UISETP.NE.AND UP1, UPT, UR4, 0x2, UPT ;  /* 0x000000020400788c */ /* 0x000fe2000bf25270 */
[----:B------:R-:W-:Y:S01]  /*3c20*/  PLOP3.LUT P0, PT, PT, PT, UP0, 0x80, 0x8 ;  /* 0x000000000008781c */ /* 0x000fe20003f0f008 */
[----:B------:R-:W-:Y:S02]  /*3c30*/  UIADD3 UR37, UPT, UPT, UR37, 0x1, URZ ;  /* 0x0000000125257890 */ /* 0x000fe4000fffe0ff */
[----:B------:R-:W-:Y:S02]  /*3c40*/  USEL UR6, URZ, 0x1, UP1 ;  /* 0x00000001ff067887 */ /* 0x000fe40008800000 */
[----:B------:R-:W-:Y:S02]  /*3c50*/  USEL UR38, UR4, URZ, UP1 ;  /* 0x000000ff04267287 */ /* 0x000fe40008800000 */
[----:B------:R-:W-:Y:S02]  /*3c60*/  UIADD3 UR39, UPT, UPT, UR39, -0x1, URZ ;  /* 0xffffffff27277890 */ /* 0x000fe4000fffe0ff */
[----:B------:R-:W-:Y:S01]  /*3c70*/  @UP0 ULEA UR4, UR38, UR41, 0x3 ;  /* 0x0000002926040291 */ /* 0x000fe2000f8e18ff */
[----:B------:R-:W-:Y:S01]  /*3c80*/  LOP3.LUT R2, R2, UR6, RZ, 0x3c, !PT ;  /* 0x0000000602027c12 */ /* 0x000fe2000f8e3cff */
[----:B------:R-:W-:Y:S02]  /*3c90*/  ULEA UR6, UR5, UR45, 0xb ;  /* 0x0000002d05067291 */ /* 0x000fe4000f8e58ff */
[----:B------:R-:W-:Y:S01]  /*3ca0*/  UISETP.NE.AND UP0, UPT, UR37, UR42, UPT ;  /* 0x0000002a2500728c */ /* 0x000fe2000bf05270 */
[----:B-1----:R-:W-:Y:S01]  /*3cb0*/  @P0 SHF.L.U32 R0, R2, 0x1f, RZ ;  /* 0x0000001f02000819 */ /* 0x002fe200000006ff */
[----:B------:R-:W-:Y:S02]  /*3cc0*/  UIADD3 UR34, UPT, UPT, UR6, 0x2, URZ ;  /* 0x0000000206227890 */ /* 0x000fe4000fffe0ff */
[----:B------:R-:W-:Y:S01]  /*3cd0*/  UIADD3 UR30, UPT, UPT, UR6, 0x4, URZ ;  /* 0x00000004061e7890 */ /* 0x000fe2000fffe0ff */
[----:B------:R2:W3:Y:S01]  /*3ce0*/  @P0 SYNCS.PHASECHK.TRANS64.TRYWAIT P2, [UR4], R0 ;  /* 0x00000000ff0005a7 */ /* 0x0004e20008041104 */
[----:B------:R-:W-:Y:S02]  /*3cf0*/  ULEA UR4, UR5, UR44, 0xb ;  /* 0x0000002c05047291 */ /* 0x000fe4000f8e58ff */
[----:B------:R-:W-:Y:S02]  /*3d00*/  UIADD3 UR26, UPT, UPT, UR6, 0x6, URZ ;  /* 0x00000006061a7890 */ /* 0x000fe4000fffe0ff */
        /* <DEDUP_REMOVED lines=10> */
[----:B------:R-:W-:Y:S01]  /*3db0*/  UIADD3 UR8, UPT, UPT, UR4, 0x406, URZ ;  /* 0x0000040604087890 */ /* 0x000fe2000fffe0ff */
[----:B------:R-:W-:Y:S01]  /*3dc0*/  UMOV UR7, 0x40004040 ;  /* 0x4000404000077882 */ /* 0x000fe20000000000 */
[----:B------:R-:W-:Y:S01]  /*3dd0*/  UMOV UR5, 0x40004040 ;  /* 0x4000404000057882 */ /* 0x000fe20000000000 */
[----:B------:R-:W-:Y:S01]  /*3de0*/  UMOV UR35, 0x40004040 ;  /* 0x4000404000237882 */ /* 0x000fe20000000000 */
[----:B------:R1:W-:Y:S01]  /*3df0*/  UTCHMMA.2CTA gdesc[UR4], gdesc[UR6], tmem[UR36], tmem[UR62], idesc[UR63], UP2 ;  /* 0x00ff3e06040075ea */ /* 0x0003e20009200024 */
[----:B------:R-:W-:Y:S01]  /*3e00*/  UPLOP3.LUT UP2, UPT, UPT, UPT, UPT, 0x80, 0x8 ;  /* 0x000000000008789c */ /* 0x000fe20003f4f070 */
[----:B------:R-:W-:Y:S01]  /*3e10*/  UMOV UR33, 0x40004040 ;  /* 0x4000404000217882 */ /* 0x000fe20000000000 */
[----:B------:R-:W-:Y:S01]  /*3e20*/  UMOV UR31, 0x40004040 ;  /* 0x40004040001f7882 */ /* 0x000fe20000000000 */
[----:B------:R2:W-:Y:S01]  /*3e30*/  UTCHMMA.2CTA gdesc[UR32], gdesc[UR34], tmem[UR36], tmem[UR60], idesc[UR61], UPT ;  /* 0x00ff3c22200075ea */ /* 0x0005e2000ba00024 */
        /* <DEDUP_REMOVED lines=14> */
[----:B------:R-:W-:Y:S01]  /*3f20*/  UMOV UR9, 0x40004040 ;  /* 0x4000404000097882 */ /* 0x000fe20000000000 */
[----:B------:R2:W-:Y:S01]  /*3f30*/  UTCHMMA.2CTA gdesc[UR12], gdesc[UR14], tmem[UR36], tmem[UR50], idesc[UR51], UPT ;  /* 0x00ff320e0c0075ea */ /* 0x0005e2000ba00024 */
[----:B------:R2:W-:Y:S01]  /*3f40*/  UTCHMMA.2CTA gdesc[UR8], gdesc[UR10], tmem[UR36], tmem[UR48], idesc[UR49], UPT ;  /* 0x00ff300a080075ea */ /* 0x0005e2000ba00024 */
[----:B------:R2:W-:Y:S01]  /*3f50*/  UTCBAR.2CTA.MULTICAST [UR40], URZ, UR43 ;  /* 0x000000ff280073e9 */ /* 0x0005e2000820082b */
[----:B-1----:R-:W-:Y:S01]  /*3f60*/  UMOV UR5, UR38 ;  /* 0x0000002600057c82 */ /* 0x002fe20008000000 */
[----:B------:R-:W-:Y:S05]  /*3f70*/  BRA.U UP0, `(.L_x_73) ;  /* 0xfffffffd00007547 */ /* 0x000fea000b83ffff */
.L_x_70:
[----:B------:R-:W-:Y:S01]  /*3f80*/  UIADD3 UR4, UPT, UPT, UR46, 0x90, URZ ;  /* 0x000000902e047890 */ /* 0x000fe2000fffe0ff */
[----:B------:R-:W-:-:S08]  /*3f90*/  UMOV UR37, UR42 ;  /* 0x0000002a00257c82 */ /* 0x000fd00008000000 */
[----:B------:R4:W-:Y:S01]  /*3fa0*/  UTCBAR.2CTA.MULTICAST [UR4], URZ, UR65 ;  /* 0x000000ff040073e9 */ /* 0x0009e20008200841 */
[----:B------:R-:W-:Y:S02]  /*3fb0*/  NOP ;  /* 0x0000000000007918 */ /* 0x000fe40000000000 */
.L_x_68:
[----:B----4-:R-:W-:Y:S01]  /*3fc0*/  UIADD3 UR4, UPT, UPT, UR47, 0x1, URZ ;  /* 0x000000012f047890 */ /* 0x010fe2000fffe0ff */
[----:B------:R-:W-:-:S03]  /*3fd0*/  ISETP.NE.AND P0, PT, R8, 0x2, PT ;  /* 0x000000020800780c */ /* 0x000fc60003f05270 */
[----:B------:R-:W-:Y:S01]  /*3fe0*/  UISETP.NE.AND UP0, UPT, UR4, 0x2, UPT ;  /* 0x000000020400788c */ /* 0x000fe2000bf05270 */
[----:B-12---:R-:W-:Y:S02]  /*3ff0*/  SEL R0, RZ, 0x1, P0 ;  /* 0x00000001ff007807 */ /* 0x006fe40000000000 */
[----:B------:R-:W-:Y:S01]  /*4000*/  SEL R8, R8, RZ, P0 ;  /* 0x000000ff08087207 */ /* 0x000fe20000000000 */
[----:B------:R-:W-:Y:S01]  /*4010*/  USEL UR5, URZ, 0x1, UP0 ;  /* 0x00000001ff057887 */ /* 0x000fe20008000000 */
[----:B------:R-:W-:Y:S01]  /*4020*/  LOP3.LUT R3, R3, R0, RZ, 0x3c, !PT ;  /* 0x0000000003037212 */ /* 0x000fe200078e3cff */
[----:B------:R-:W-:-:S04]  /*4030*/  USEL UR47, UR4, URZ, UP0 ;  /* 0x000000ff042f7287 */ /* 0x000fc80008000000 */
[----:B------:R-:W-:Y:S01]  /*4040*/  LOP3.LUT R9, R9, UR5, RZ, 0x3c, !PT ;  /* 0x0000000509097c12 */ /* 0x000fe2000f8e3cff */
[----:B------:R-:W-:Y:S07]  /*4050*/  @P1 BRA `(.L_x_74) ;  /* 0xfffffff800381947 */ /* 0x000fee000383ffff */
[----:B------:R-:W1:Y:S01]  /*4060*/  S2UR UR8, SR_CgaCtaId ;  /* 0x00000000000879c3 */ /* 0x000e620000008800 */
[----:B------:R-:W-:Y:S01]  /*4070*/  ELECT P0, URZ, PT ;  /* 0x0000000000ff782f */ /* 0x000fe20003800000 */
[----:B------:R-:W-:Y:S01]  /*4080*/  HFMA2 R0, -RZ, RZ, 0, 5.9604644775390625e-08 ;  /* 0x00000001ff007431 */ /* 0x000fe200000001ff */
[----:B------:R-:W-:-:S05]  /*4090*/  UMOV UR4, 0x40 ;  /* 0x0000004000047882 */ /* 0x000fca0000000000 */
[----:B------:R-:W-:Y:S01]  /*40a0*/  UVIRTCOUNT.DEALLOC.SMPOOL 0x80 ;  /* 0x000000800000784c */ /* 0x000fe20000000000 */
[----:B------:R-:W-:Y:S02]  /*40b0*/  UISETP.NE.AND UP0, UPT, UR68, URZ, UPT ;  /* 0x000000ff4400728c */ /* 0x000fe4000bf05270 */
[----:B-1----:R-:W-:-:S09]  /*40c0*/  ULEA UR8, UR8, UR4, 0x18 ;  /* 0x0000000408087291 */ /* 0x002fd2000f8ec0ff */
[----:B------:R1:W-:Y:S01]  /*40d0*/  @P0 STS.U8 [UR8+0x1c], R0 ;  /* 0x00001c00ff000988 */ /* 0x0003e20008000008 */
[----:B------:R-:W-:Y:S05]  /*40e0*/  BRA.U UP0, `(.L_x_75) ;  /* 0x0000000100587547 */ /* 0x000fea000b800000 */
[----:B------:R-:W-:Y:S01]  /*40f0*/  UIADD3 UR5, UPT, UPT, UR41, 0xa0, URZ ;  /* 0x000000a029057890 */ /* 0x000fe2000fffe0ff */
[----:B------:R-:W-:-:S03]  /*4100*/  SHF.L.U32 R2, R9, 0x1f, RZ ;  /* 0x0000001f09027819 */ /* 0x000fc600000006ff */
[----:B------:R-:W-:-:S09]  /*4110*/  ULEA UR4, UR47, UR5, 0x3 ;  /* 0x000000052f047291 */ /* 0x000fd2000f8e18ff */
[----:B------:R-:W2:Y:S02]  /*4120*/  SYNCS.PHASECHK.TRANS64.TRYWAIT P0, [UR4], R2 ;  /* 0x00000002ff0075a7 */ /* 0x000ea40008001104 */
[----:B--2---:R-:W-:Y:S05]  /*4130*/  @!P0 BRA `(.L_x_76) ;  /* 0x0000008800308947 */ /* 0x004fea0003800000 */
.L_x_202:
[----:B------:R-:W-:-:S04]  /*4140*/  UIADD3 UR4, UPT, UPT, UR47, 0x1, URZ ;  /* 0x000000012f047890 */ /* 0x000fc8000fffe0ff */
[----:B------:R-:W-:-:S04]  /*4150*/  UISETP.NE.AND UP1, UPT, UR4, 0x2, UPT ;  /* 0x000000020400788c */ /* 0x000fc8000bf25270 */
[----:B------:R-:W-:Y:S02]  /*4160*/  USEL UR6, URZ, 0x1, UP1 ;  /* 0x00000001ff067887 */ /* 0x000fe40008800000 */
[----:B------:R-:W-:-:S04]  /*4170*/  USEL UR4, UR4, URZ, UP1 ;  /* 0x000000ff04047287 */ /* 0x000fc80008800000 */
[----:B------:R-:W-:Y:S01]  /*4180*/  ULEA UR4, UR4, UR5, 0x3 ;  /* 0x0000000504047291 */ /* 0x000fe2000f8e18ff */
[----:B-1----:R-:W-:-:S04]  /*4190*/  LOP3.LUT R2, R9, UR6, RZ, 0x3c, !PT ;  /* 0x0000000609027c12 */ /* 0x002fc8000f8e3cff */
[----:B------:R-:W-:Y:S01]  /*41a0*/  SHF.L.U32 R2, R2, 0x1f, RZ ;  /* 0x0000001f02027819 */ /* 0x000fe200000006ff */
[----:B------:R-:W-:-:S04]  /*41b0*/  IMAD.U32 R0, RZ, RZ, UR4 ;  /* 0x00000004ff007e24 */ /* 0x000fc8000f8e00ff */
[----:B------:R1:W2:Y:S03]  /*41c0*/  SYNCS.PHASECHK.TRANS64.TRYWAIT P0, [R0+URZ], R2 ;  /* 0x00000002000075a7 */ /* 0x0002a600080011ff */
[----:B--2---:R-:W-:Y:S05]  /*41d0*/  @!P0 NANOSLEEP.SYNCS 0x989680 ;  /* 0x009896800000895d */ /* 0x004fea0003900000 */
[----:B------:R-:W2:Y:S02]  /*41e0*/  @!P0 SYNCS.PHASECHK.TRANS64 P0, [R0+URZ], R2 ;  /* 0x00000002000085a7 */ /* 0x000ea400080010ff */
[----:B--2---:R-:W-:Y:S05]  /*41f0*/  @P0 BRA `(.L_x_77) ;  /* 0x0000000000200947 */ /* 0x004fea0003800000 */
.L_x_78:
[----:B--2---:R2:W4:Y:S02]  /*4200*/  SYNCS.PHASECHK.TRANS64.TRYWAIT P0, [R0+URZ], R2 ;  /* 0x00000002000075a7 */ /* 0x00452400080011ff */
[----:B----4-:R-:W-:Y:S05]  /*4210*/  @!P0 NANOSLEEP.SYNCS 0x989680 ;  /* 0x009896800000895d */ /* 0x010fea0003900000 */
[----:B------:R-:W4:Y:S02]  /*4220*/  @!P0 SYNCS.PHASECHK.TRANS64 P0, [R0+URZ], R2 ;  /* 0x00000002000085a7 */ /* 0x000f2400080010ff */
[----:B----4-:R-:W-:Y:S05]  /*4230*/  @!P0 BRA `(.L_x_78) ;  /* 0xfffffffc00f08947 */ /* 0x010fea000383ffff */
[----:B------:R-:W-:Y:S05]  /*4240*/  BRA `(.L_x_77) ;  /* 0x00000000000c7947 */ /* 0x000fea0003800000 */
.L_x_75:
[----:B------:R-:W-:-:S04]  /*4250*/  UIADD3 UR4, UPT, UPT, UR41, 0xd0, URZ ;  /* 0x000000d029047890 */ /* 0x000fc8000fffe0ff */
[----:B------:R-:W-:-:S09]  /*4260*/  UPRMT UR4, UR69, 0x654, UR4 ;  /* 0x0000065445047896 */ /* 0x000fd20008000004 */
[----:B------:R-:W-:Y:S03]  /*4270*/  SYNCS.ARRIVE.TRANS64.RED.A1T0 RZ, [UR4], RZ ;  /* 0x000000ffffff79a7 */ /* 0x000fe60008100404 */
.L_x_77:
[----:B-12---:R-:W-:Y:S01]  /*4280*/  SHF.L.U32 R2, RZ, 0x1f, RZ ;  /* 0x0000001fff027819 */ /* 0x006fe200000006ff */
[----:B------:R-:W-:Y:S01]  /*4290*/  UIADD3 UR4, UPT, UPT, UR41, 0xd0, URZ ;  /* 0x000000d029047890 */ /* 0x000fe2000fffe0ff */
[----:B------:R-:W-:Y:S02]  /*42a0*/  PLOP3.LUT P0, PT, PT, PT, UP0, 0x80, 0x8 ;  /* 0x000000000008781c */ /* 0x000fe40003f0f008 */
[----:B------:R-:W1:Y:S02]  /*42b0*/  SYNCS.PHASECHK.TRANS64.TRYWAIT P1, [UR41+0xd0], R2 ;  /* 0x0000d002ff0075a7 */ /* 0x000e640008021129 */
[----:B-1----:R-:W-:Y:S09]  /*42c0*/  @!P1 BRA `(.L_x_79) ;  /* 0x0000008400e49947 */ /* 0x002ff20003800000 */
.L_x_204:
[----:B------:R-:W-:Y:S01]  /*42d0*/  @!UP0 UPRMT UR4, UR69, 0x654, UR4 ;  /* 0x0000065445048896 */ /* 0x000fe20008000004 */
[----:B------:R-:W-:Y:S01]  /*42e0*/  UMOV UR5, 0xffff ;  /* 0x0000ffff00057882 */ /* 0x000fe20000000000 */
[----:B------:R-:W-:-:S07]  /*42f0*/  UMOV UR6, 0x1 ;  /* 0x0000000100067882 */ /* 0x000fce0000000000 */
[----:B------:R-:W-:Y:S01]  /*4300*/  @!P0 SYNCS.ARRIVE.TRANS64.RED.A1T0 RZ, [UR4], RZ ;  /* 0x000000ffffff89a7 */ /* 0x000fe20008100404 */
[----:B------:R-:W-:Y:S01]  /*4310*/  NOP ;  /* 0x0000000000007918 */ /* 0x000fe20000000000 */
[----:B-1----:R-:W1:Y:S01]  /*4320*/  LDS R0, [UR8+0x14] ;  /* 0x00001408ff007984 */ /* 0x002e620008000800 */
[----:B------:R-:W-:-:S04]  /*4330*/  ULOP3.LUT UR4, UR67, 0xffff, URZ, 0xc0, !UPT ;  /* 0x0000ffff43047892 */ /* 0x000fc8000f8ec0ff */
[----:B------:R-:W-:-:S04]  /*4340*/  USHF.R.U32.HI UR4, URZ, 0x5, UR4 ;  /* 0x00000005ff047899 */ /* 0x000fc80008011604 */
[----:B------:R-:W-:Y:S02]  /*4350*/  USHF.L.U32 UR5, UR5, UR4, URZ ;  /* 0x0000000405057299 */ /* 0x000fe400080006ff */
[----:B------:R-:W-:-:S04]  /*4360*/  USHF.L.U32 UR4, UR6, UR4, URZ ;  /* 0x0000000406047299 */ /* 0x000fc800080006ff */
[----:B-1----:R-:W-:-:S04]  /*4370*/  LOP3.LUT R0, R0, UR5, RZ, 0xc0, !PT ;  /* 0x0000000500007c12 */ /* 0x002fc8000f8ec0ff */
[----:B------:R-:W-:-:S13]  /*4380*/  ISETP.NE.AND P0, PT, R0, UR5, PT ;  /* 0x0000000500007c0c */ /* 0x000fda000bf05270 */
[----:B------:R-:W-:Y:S05]  /*4390*/  @P0 BRA `(.L_x_80) ;  /* 0x0000000000580947 */ /* 0x000fea0003800000 */
[----:B------:R-:W1:Y:S02]  /*43a0*/  LDS R0, [UR8+0x18] ;  /* 0x00001808ff007984 */ /* 0x000e640008000800 */
[----:B-1----:R-:W-:-:S04]  /*43b0*/  LOP3.LUT R0, R0, UR4, RZ, 0xc0, !PT ;  /* 0x0000000400007c12 */ /* 0x002fc8000f8ec0ff */
[----:B------:R-:W-:-:S13]  /*43c0*/  ISETP.NE.AND P0, PT, R0, UR4, PT ;  /* 0x0000000400007c0c */ /* 0x000fda000bf05270 */
[----:B------:R-:W-:Y:S05]  /*43d0*/  @P0 BRA `(.L_x_81) ;  /* 0x00000000003c0947 */ /* 0x000fea0003800000 */
[----:B------:R-:W1:Y:S01]  /*43e0*/  S2R R2, SR_LANEID ;  /* 0x0000000000027919 */ /* 0x000e620000000000 */
[----:B------:R-:W-:-:S06]  /*43f0*/  ULOP3.LUT UR5, URZ, UR5, URZ, 0x33, !UPT ;  /* 0x00000005ff057292 */ /* 0x000fcc000f8e33ff */
[----:B------:R-:W-:-:S04]  /*4400*/  IMAD.U32 R0, RZ, RZ, UR5 ;  /* 0x00000005ff007e24 */ /* 0x000fc8000f8e00ff */
[----:B------:R2:W4:Y:S02]  /*4410*/  REDUX UR7, R0 ;  /* 0x00000000000773c4 */ /* 0x0005240000000000 */
[----:B------:R1:W-:Y:S01]  /*4420*/  UTCATOMSWS.AND URZ, UR5 ;  /* 0x0000000500ff79e3 */ /* 0x0003e20008000000 */
[----:B--2---:R-:W-:Y:S01]  /*4430*/  LOP3.LUT R0, RZ, UR4, RZ, 0x33, !PT ;  /* 0x00000004ff007c12 */ /* 0x004fe2000f8e33ff */
[----:B------:R-:W-:Y:S02]  /*4440*/  VOTEU.ANY UR4, UPT, PT ;  /* 0x0000000000047886 */ /* 0x000fe400038e0100 */
[----:B------:R-:W-:Y:S02]  /*4450*/  UFLO.U32 UR4, UR4 ;  /* 0x00000004000472bd */ /* 0x000fe400080e0000 */
[----:B------:R-:W2:Y:S04]  /*4460*/  REDUX UR6, R0 ;  /* 0x00000000000673c4 */ /* 0x000ea80000000000 */
[----:B-1----:R-:W-:-:S02]  /*4470*/  ISETP.EQ.U32.AND P0, PT, R2, UR4, PT ;  /* 0x0000000402007c0c */ /* 0x002fc4000bf02070 */
[----:B----4-:R-:W-:-:S11]  /*4480*/  MOV R2, UR7 ;  /* 0x0000000700027c02 */ /* 0x010fd60008000f00 */
[----:B------:R1:W-:Y:S01]  /*4490*/  @P0 ATOMS.AND RZ, [UR8+0x14], R2 ;  /* 0x00001402ffff098c */ /* 0x0003e2000a800008 */
[----:B--2---:R-:W-:-:S05]  /*44a0*/  IMAD.U32 R0, RZ, RZ, UR6 ;  /* 0x00000006ff007e24 */ /* 0x004fca000f8e00ff */
[----:B------:R1:W-:Y:S01]  /*44b0*/  @P0 ATOMS.AND RZ, [UR8+0x18], R0 ;  /* 0x00001800ffff098c */ /* 0x0003e2000a800008 */
[----:B------:R-:W-:Y:S05]  /*44c0*/  BRA `(.L_x_82) ;  /* 0x0000000000147947 */ /* 0x000fea0003800000 */
.L_x_81:
[----:B------:R-:W-:Y:S02]  /*44d0*/  MOV R2, 0x44f0 ;  /* 0x000044f000027802 */ /* 0x000fe40000000f00 */
[----:B---3-5:R-:W-:Y:S05]  /*44e0*/  CALL.REL.NOINC `($__internal_0_$__cuda_sm10x_tcgen05_guardrail_trap_col_being_dealloced_not_returned_by_alloc) ;  /* 0x0000008c00747944 */ /* 0x028fea0003c00000 */
[----:B------:R-:W-:Y:S05]  /*44f0*/  BRA `(.L_x_82) ;  /* 0x0000000000087947 */ /* 0x000fea0003800000 */
.L_x_80:
[----:B------:R-:W-:Y:S02]  /*4500*/  MOV R2, 0x4520 ;  /* 0x0000452000027802 */ /* 0x000fe40000000f00 */
[----:B---3-5:R-:W-:Y:S05]  /*4510*/  CALL.REL.NOINC `($__internal_2_$__cuda_sm10x_tcgen05_guardrail_trap_unallocated_columns_being_dealloced) ;  /* 0x0000008c00807944 */ /* 0x028fea0003c00000 */
.L_x_82:
[----:B------:R-:W-:Y:S01]  /*4520*/  NOP ;  /* 0x0000000000007918 */ /* 0x000fe20000000000 */
[----:B------:R-:W-:Y:S05]  /*4530*/  EXIT ;  /* 0x000000000000794d */ /* 0x000fea0003800000 */
.L_x_55:
[----:B------:R-:W-:-:S09]  /*4540*/  UISETP.NE.OR UP0, UPT, UR18, 0x3, !UP4 ;  /* 0x000000031200788c */ /* 0x000fd2000e705670 */
[----:B------:R-:W-:Y:S05]  /*4550*/  BRA.U UP0, `(.L_x_83) ;  /* 0x0000001500fc7547 */ /* 0x000fea000b800000 */
[----:B------:R-:W2:Y:S01]  /*4560*/  LDCU.64 UR4, c[0x0][0x888] ;  /* 0x00011100ff0477ac */ /* 0x000ea20008000a00 */
[----:B------:R-:W3:Y:S01]  /*4570*/  LDC.64 R12, c[0x0][0x348] ;  /* 0x0000d200ff0c7b82 */ /* 0x000ee20000000a00 */
[----:B------:R-:W-:Y:S01]  /*4580*/  HFMA2 R10, -RZ, RZ, 0, 0 ;  /* 0x00000000ff0a7431 */ /* 0x000fe200000001ff */
[----:B------:R-:W-:Y:S01]  /*4590*/  MOV R9, RZ ;  /* 0x000000ff00097202 */ /* 0x000fe20000000f00 */
[----:B------:R-:W4:Y:S01]  /*45a0*/  LDCU UR38, c[0x0][0x370] ;  /* 0x00006e00ff2677ac */ /* 0x000f220008000800 */
[----:B------:R-:W-:Y:S01]  /*45b0*/  HFMA2 R3, -RZ, RZ, 0, 2 ;  /* 0x00004000ff037431 */ /* 0x000fe200000001ff */
[----:B------:R-:W4:Y:S01]  /*45c0*/  LDCU.128 UR48, c[0x0][0xb10] ;  /* 0x00016200ff3077ac */ /* 0x000f220008000c00 */
[----:B------:R-:W1:Y:S01]  /*45d0*/  LDCU UR37, c[0x0][0x374] ;  /* 0x00006e80ff2577ac */ /* 0x000e620008000800 */
[----:B------:R-:W1:Y:S01]  /*45e0*/  LDCU.64 UR30, c[0x0][0x890] ;  /* 0x00011200ff1e77ac */ /* 0x000e620008000a00 */
[----:B--2---:R-:W-:Y:S01]  /*45f0*/  UISETP.NE.U32.AND UP0, UPT, UR4, URZ, UPT ;  /* 0x000000ff0400728c */ /* 0x004fe2000bf05070 */
[----:B------:R-:W2:Y:S01]  /*4600*/  LDCU UR15, c[0x0][0xb0c] ;  /* 0x00016180ff0f77ac */ /* 0x000ea20008000800 */
[----:B------:R-:W3:Y:S01]  /*4610*/  LDCU UR47, c[0x0][0xb20] ;  /* 0x00016400ff2f77ac */ /* 0x000ee20008000800 */
[----:B------:R-:W3:Y:S01]  /*4620*/  LDCU UR4, c[0x0][0xb30] ;  /* 0x00016600ff0477ac */ /* 0x000ee20008000800 */
[----:B----4-:R-:W-:-:S02]  /*4630*/  UIMAD.WIDE.U32 UR6, UR38, UR48, URZ ;  /* 0x00000030260672a5 */ /* 0x010fc4000f8e00ff */
[----:B-1----:R-:W-:Y:S02]  /*4640*/  UIMAD.WIDE.U32 UR8, UR37, UR51, URZ ;  /* 0x00000033250872a5 */ /* 0x002fe4000f8e00ff */
[----:B------:R-:W-:Y:S01]  /*4650*/  UISETP.NE.AND.EX UP6, UPT, UR5, URZ, UPT, UP0 ;  /* 0x000000ff0500728c */ /* 0x000fe2000bfc5300 */
[----:B------:R-:W-:Y:S01]  /*4660*/  UMOV UR21, 0x400 ;  /* 0x0000040000157882 */ /* 0x000fe20000000000 */
[----:B------:R-:W-:Y:S02]  /*4670*/  UISETP.NE.AND UP0, UPT, UR45, 0x1, UPT ;  /* 0x000000012d00788c */ /* 0x000fe4000bf05270 */
[----:B------:R-:W-:Y:S02]  /*4680*/  UISETP.NE.U32.AND UP0, UPT, UR30, URZ, UPT ;  /* 0x000000ff1e00728c */ /* 0x000fe4000bf05070 */
[----:B------:R-:W-:Y:S01]  /*4690*/  ULEA UR21, UR52, UR21, 0x18 ;  /* 0x0000001534157291 */ /* 0x000fe2000f8ec0ff */
[----:B------:R-:W-:Y:S01]  /*46a0*/  UMOV UR6, UR7 ;  /* 0x0000000700067c82 */ /* 0x000fe20008000000 */
[----:B------:R-:W-:Y:S01]  /*46b0*/  UMOV UR39, UR9 ;  /* 0x0000000900277c82 */ /* 0x000fe20008000000 */
[----:B------:R-:W-:-:S02]  /*46c0*/  UISETP.GE.AND UP2, UPT, UR45, 0x1, UPT ;  /* 0x000000012d00788c */ /* 0x000fc4000bf46270 */
[----:B------:R-:W-:Y:S02]  /*46d0*/  UISETP.NE.AND.EX UP5, UPT, UR31, URZ, UPT, UP0 ;  /* 0x000000ff1f00728c */ /* 0x000fe4000bfa5300 */
[----:B------:R-:W-:Y:S01]  /*46e0*/  UPLOP3.LUT UP3, UPT, UPT, UPT, UPT, 0x40, 0x4 ;  /* 0x000000000004789c */ /* 0x000fe20003f6e870 */
[----:B------:R-:W1:Y:S01]  /*46f0*/  LDCU.64 UR22, c[0x0][0xb28] ;  /* 0x00016500ff1677ac */ /* 0x000e620008000a00 */
[----:B--2---:R-:W-:Y:S02]  /*4700*/  UISETP.NE.AND UP2, UPT, UR15, 0x1, UPT ;  /* 0x000000010f00788c */ /* 0x004fe4000bf45270 */
[----:B------:R-:W-:Y:S02]  /*4710*/  UIADD3 UR41, UPT, UPT, UR21, 0x20, URZ ;  /* 0x0000002015297890 */ /* 0x000fe4000fffe0ff */
[----:B------:R-:W-:Y:S02]  /*4720*/  UIADD3 UR33, UPT, UPT, UR21, 0x28, URZ ;  /* 0x0000002815217890 */ /* 0x000fe4000fffe0ff */
[----:B------:R-:W-:-:S02]  /*4730*/  UIADD3 UR25, UPT, UPT, UR21, 0x30, URZ ;  /* 0x0000003015197890 */ /* 0x000fc4000fffe0ff */
[----:B------:R-:W-:Y:S02]  /*4740*/  UIADD3 UR17, UPT, UPT, UR21, 0x38, URZ ;  /* 0x0000003815117890 */ /* 0x000fe4000fffe0ff */
[----:B------:R-:W-:Y:S02]  /*4750*/  USHF.R.U32.HI UR46, URZ, UR49, UR6 ;  /* 0x00000031ff2e7299 */ /* 0x000fe40008011606 */
[----:B---3--:R-:W-:Y:S02]  /*4760*/  USHF.R.U32.HI UR39, URZ, UR47, UR39 ;  /* 0x0000002fff277299 */ /* 0x008fe40008011627 */
[----:B------:R-:W-:Y:S02]  /*4770*/  UISETP.NE.AND UP0, UPT, UR50, 0x1, UPT ;  /* 0x000000013200788c */ /* 0x000fe4000bf05270 */
[----:B------:R-:W-:-:S11]  /*4780*/  UISETP.NE.AND UP4, UPT, UR4, 0x1, UPT ;  /* 0x000000010400788c */ /* 0x000fd6000bf85270 */
.L_x_98:
[C---:B------:R-:W-:Y:S02]  /*4790*/  LEA R8, R10.reuse, UR21, 0x3 ;  /* 0x000000150a087c11 */ /* 0x040fe4000f8e18ff */
[----:B------:R-:W-:Y:S02]  /*47a0*/  SHF.L.U32 R0, R9, 0x1f, RZ ;  /* 0x0000001f09007819 */ /* 0x000fe400000006ff */
[----:B------:R-:W-:Y:S02]  /*47b0*/  LEA R4, R10, UR21, 0x4 ;  /* 0x000000150a047c11 */ /* 0x000fe4000f8e20ff */
[----:B--2---:R-:W2:Y:S02]  /*47c0*/  SYNCS.PHASECHK.TRANS64.TRYWAIT P0, [R8+URZ+0x70], R0 ;  /* 0x00007000080075a7 */ /* 0x004ea400080011ff */
[----:B--2---:R-:W-:Y:S05]  /*47d0*/  @!P0 BRA `(.L_x_84) ;  /* 0x0000008000b88947 */ /* 0x004fea0003800000 */
.L_x_205:
[----:B------:R-:W3:Y:S01]  /*47e0*/  LDS.128 R4, [R4+0xe0] ;  /* 0x0000e00004047984 */ /* 0x000ee20000000c00 */
[----:B------:R-:W-:Y:S01]  /*47f0*/  UISETP.GE.AND UP0, UPT, UR45, 0x1, UPT ;  /* 0x000000012d00788c */ /* 0x000fe2000bf06270 */
[----:B------:R-:W-:Y:S01]  /*4800*/  @!PT LDS RZ, [RZ] ;  /* 0x00000000fffff984 */ /* 0x000fe20000000800 */
[----:B------:R-:W-:Y:S01]  /*4810*/  @!PT LDS RZ, [RZ] ;  /* 0x00000000fffff984 */ /* 0x000fe20000000800 */
[----:B------:R-:W-:Y:S01]  /*4820*/  @!PT LDS RZ, [RZ] ;  /* 0x00000000fffff984 */ /* 0x000fe20000000800 */
[----:B------:R-:W-:Y:S01]  /*4830*/  @!PT LDS RZ, [RZ] ;  /* 0x00000000fffff984 */ /* 0x000fe20000000800 */
[----:B------:R4:W-:Y:S06]  /*4840*/  MEMBAR.ALL.CTA ;  /* 0x0000000000007992 */ /* 0x0009ec0000008000 */
[----:B----4-:R-:W4:Y:S01]  /*4850*/  FENCE.VIEW.ASYNC.S ;  /* 0x00000000000073c6 */ /* 0x010f220000000000 */
[----:B---3--:R-:W-:Y:S11]  /*4860*/  LOP3.LUT P0, RZ, R6, 0x1, RZ, 0xc0, !PT ;  /* 0x0000000106ff7812 */ /* 0x008ff6000780c0ff */
[----:B------:R-:W-:Y:S02]  /*4870*/  @!UPT UIADD3 URZ, UPT, UPT, URZ, URZ, URZ ;  /* 0x000000fffffff290 */ /* 0x000fe4000fffe0ff */
[----:B----4-:R-:W-:Y:S01]  /*4880*/  VOTEU.ANY UP2, P0 ;  /* 0x0000000000ff7886 */ /* 0x010fe20000040100 */
[----:B------:R-:W-:Y:S11]  /*4890*/  PLOP3.LUT P0, PT, PT, PT, UP2, 0x80, 0x8 ;  /* 0x000000000008781c */ /* 0x000ff60003f0f028 */
[----:B------:R-:W-:Y:S02]  /*48a0*/  @!UPT UIADD3 URZ, UPT, UPT, URZ, URZ, URZ ;  /* 0x000000fffffff290 */ /* 0x000fe4000fffe0ff */
[----:B--2---:R-:W-:Y:S02]  /*48b0*/  @P0 SHF.R.U32.HI R0, RZ, 0x10, R5 ;  /* 0x00000010ff000819 */ /* 0x004fe40000011605 */
[----:B------:R-:W-:Y:S02]  /*48c0*/  @P0 MOV R2, R4 ;  /* 0x0000000400020202 */ /* 0x000fe40000000f00 */
[----:B------:R-:W-:Y:S01]  /*48d0*/  @P0 R2UR UR4, R0 ;  /* 0x00000000000402ca */ /* 0x000fe200000e0000 */
[----:B------:R-:W-:Y:S01]  /*48e0*/  VIADD R0, R8, 0x80 ;  /* 0x0000008008007836 */ /* 0x000fe20000000000 */
[----:B------:R-:W-:Y:S02]  /*48f0*/  @P0 LOP3.LUT R4, R5, 0xffff, RZ, 0xc0, !PT ;  /* 0x0000ffff05040812 */ /* 0x000fe400078ec0ff */
[----:B------:R-:W-:Y:S02]  /*4900*/  @P0 R2UR UR6, R2 ;  /* 0x00000000020602ca */ /* 0x000fe400000e0000 */
[----:B------:R-:W-:Y:S02]  /*4910*/  PRMT R0, RZ, 0x654, R0 ;  /* 0x00000654ff007816 */ /* 0x000fe40000000000 */
[----:B------:R-:W-:Y:S02]  /*4920*/  @P0 R2UR UR5, R4 ;  /* 0x00000000040502ca */ /* 0x000fe400000e0000 */
[----:B------:R2:W-:Y:S03]  /*4930*/  SYNCS.ARRIVE.TRANS64.RED.A1T0 RZ, [R0+URZ], RZ ;  /* 0x000000ff00ff79a7 */ /* 0x0005e600081004ff */
[----:B------:R-:W-:Y:S04]  /*4940*/  @UP2 UMOV UR29, UR4 ;  /* 0x00000004001d2c82 */ /* 0x000fe80008000000 */
[----:B------:R-:W-:Y:S04]  /*4950*/  @UP2 UMOV UR14, UR6 ;  /* 0x00000006000e2c82 */ /* 0x000fe80008000000 */
[----:B------:R-:W-:Y:S01]  /*4960*/  @UP2 UMOV UR13, UR5 ;  /* 0x00000005000d2c82 */ /* 0x000fe20008000000 */
[----:B------:R-:W-:Y:S05]  /*4970*/  BRA.U !UP0, `(.L_x_85) ;  /* 0x0000000108c07547 */ /* 0x000fea000b800000 */
[----:B------:R-:W-:Y:S02]  /*4980*/  UIMAD.WIDE.U32 UR18, UR13, UR51, URZ ;  /* 0x000000330d1272a5 */ /* 0x000fe4000f8e00ff */
[----:B------:R-:W-:Y:S02]  /*4990*/  UP2UR UR16, UPR, URZ, 0x4 ;  /* 0x00000004ff107883 */ /* 0x000fe40008000000 */
[----:B------:R-:W-:Y:S02]  /*49a0*/  UISETP.NE.AND UP2, UPT, UR50, 0x1, UPT ;  /* 0x000000013200788c */ /* 0x000fe4000bf45270 */
[----:B------:R-:W-:Y:S02]  /*49b0*/  UIMAD.WIDE.U32 UR26, UR14, UR48, URZ ;  /* 0x000000300e1a72a5 */ /* 0x000fe4000f8e00ff */
[----:B------:R-:W-:Y:S02]  /*49c0*/  USEL UR4, UR37, UR39, !UP2 ;  /* 0x0000002725047287 */ /* 0x000fe4000d000000 */
[----:B------:R-:W-:Y:S02]  /*49d0*/  UISETP.NE.AND UP0, UPT, UR15, 0x1, UPT ;  /* 0x000000010f00788c */ /* 0x000fe4000bf05270 */
[----:B------:R-:W-:Y:S02]  /*49e0*/  UP2UR UR20, UPR, URZ, 0x2 ;  /* 0x00000002ff147883 */ /* 0x000fe40008000000 */
[----:B------:R-:W-:Y:S02]  /*49f0*/  UISETP.NE.AND UP1, UPT, UR45, 0x1, UPT ;  /* 0x000000012d00788c */ /* 0x000fe4000bf25270 */
[----:B-1----:R-:W-:Y:S02]  /*4a00*/  UIMAD.WIDE.U32 UR8, UR4, UR22, URZ ;  /* 0x00000016040872a5 */ /* 0x002fe4000f8e00ff */
[----:B------:R-:W-:Y:S01]  /*4a10*/  USEL UR7, UR38, UR46, !UP0 ;  /* 0x0000002e26077287 */ /* 0x000fe2000c000000 */
[----:B------:R-:W-:Y:S02]  /*4a20*/  UMOV UR5, UR19 ;  /* 0x0000001300057c82 */ /* 0x000fe40008000000 */
[----:B------:R-:W-:Y:S02]  /*4a30*/  USHF.R.U32.HI UR6, URZ, UR47, UR5 ;  /* 0x0000002fff067299 */ /* 0x000fe40008011605 */
[----:B------:R-:W-:Y:S02]  /*4a40*/  UIMAD.WIDE.U32 UR10, UR7, UR22, URZ ;  /* 0x00000016070a72a5 */ /* 0x000fe4000f8e00ff */
[----:B------:R-:W-:Y:S02]  /*4a50*/  USEL UR6, UR13, UR6, !UP2 ;  /* 0x000000060d067287 */ /* 0x000fe4000d000000 */
[----:B------:R-:W-:Y:S01]  /*4a60*/  UISETP.NE.AND UP2, UPT, UR16, URZ, UPT ;  /* 0x000000ff1000728c */ /* 0x000fe2000bf45270 */
[----:B------:R-:W-:Y:S02]  /*4a70*/  UMOV UR5, UR27 ;  /* 0x0000001b00057c82 */ /* 0x000fe40008000000 */
[----:B------:R-:W-:Y:S03]  /*4a80*/  USHF.R.U32.HI UR12, URZ, UR49, UR5 ;  /* 0x00000031ff0c7299 */ /* 0x000fe60008011605 */
[----:B------:R-:W-:Y:S02]  /*4a90*/  UMOV UR5, UR9 ;  /* 0x0000000900057c82 */ /* 0x000fe40008000000 */
[----:B------:R-:W-:Y:S03]  /*4aa0*/  @UP1 USHF.R.U32.HI UR4, URZ, UR23, UR5 ;  /* 0x00000017ff041299 */ /* 0x000fe60008011605 */
[----:B------:R-:W-:Y:S01]  /*4ab0*/  UMOV UR5, UR11 ;  /* 0x0000000b00057c82 */ /* 0x000fe20008000000 */
[----:B------:R-:W-:Y:S02]  /*4ac0*/  UIMAD UR4, UR45, UR4, URZ ;  /* 0x000000042d0472a4 */ /* 0x000fe4000f8e02ff */
[----:B------:R-:W-:Y:S02]  /*4ad0*/  @UP1 USHF.R.U32.HI UR7, URZ, UR23, UR5 ;  /* 0x00000017ff071299 */ /* 0x000fe40008011605 */
[----:B------:R-:W-:Y:S02]  /*4ae0*/  USEL UR5, UR14, UR12, !UP0 ;  /* 0x0000000c0e057287 */ /* 0x000fe4000c000000 */
[----:B------:R-:W-:Y:S02]  /*4af0*/  UIMAD.WIDE.U32 UR10, UR6, UR22, URZ ;  /* 0x00000016060a72a5 */ /* 0x000fe4000f8e00ff */
[----:B------:R-:W-:Y:S02]  /*4b00*/  UIMAD UR8, UR45, UR7, URZ ;  /* 0x000000072d0872a4 */ /* 0x000fe4000f8e02ff */
[----:B------:R-:W-:Y:S03]  /*4b10*/  UISETP.GE.AND UP0, UPT, UR6, UR4, UPT ;  /* 0x000000040600728c */ /* 0x000fe6000bf06270 */
[----:B------:R-:W-:Y:S01]  /*4b20*/  UMOV UR4, UR11 ;  /* 0x0000000b00047c82 */ /* 0x000fe20008000000 */
[----:B------:R-:W-:Y:S02]  /*4b30*/  UISETP.GE.OR UP0, UPT, UR5, UR8, UP0 ;  /* 0x000000080500728c */ /* 0x000fe40008706670 */
[----:B------:R-:W-:Y:S02]  /*4b40*/  USHF.R.U32.HI UR4, URZ, UR23, UR4 ;  /* 0x00000017ff047299 */ /* 0x000fe40008011604 */
[----:B------:R-:W-:Y:S02]  /*4b50*/  UIMAD.WIDE.U32 UR8, UR5, UR22, URZ ;  /* 0x00000016050872a5 */ /* 0x000fe4000f8e00ff */
[----:B------:R-:W-:Y:S04]  /*4b60*/  USEL UR10, UR6, UR4, !UP1 ;  /* 0x00000004060a7287 */ /* 0x000fe8000c800000 */
[----:B------:R-:W-:Y:S01]  /*4b70*/  UIADD3 UR11, UPT, UPT, -UR10, URZ, URZ ;  /* 0x000000ff0a0b7290 */ /* 0x000fe2000fffe1ff */
[----:B------:R-:W-:Y:S02]  /*4b80*/  @!UP0 UMOV UR4, UR9 ;  /* 0x0000000900048c82 */ /* 0x000fe40008000000 */
[----:B------:R-:W-:Y:S02]  /*4b90*/  @!UP0 USHF.R.U32.HI UR4, URZ, UR23, UR4 ;  /* 0x00000017ff048299 */ /* 0x000fe40008011604 */
[----:B------:R-:W-:Y:S02]  /*4ba0*/  UIMAD UR8, UR45, UR11, UR6 ;  /* 0x0000000b2d0872a4 */ /* 0x000fe4000f8e0206 */
[----:B------:R-:W-:Y:S02]  /*4bb0*/  @!UP0 USEL UR4, UR5, UR4, !UP1 ;  /* 0x0000000405048287 */ /* 0x000fe4000c800000 */
[----:B------:R-:W-:Y:S02]  /*4bc0*/  UISETP.NE.AND UP1, UPT, UR20, URZ, UPT ;  /* 0x000000ff1400728c */ /* 0x000fe4000bf25270 */
[----:B------:R-:W-:Y:S02]  /*4bd0*/  @!UP0 UIMAD UR7, UR7, UR8, UR4 ;  /* 0x00000008070782a4 */ /* 0x000fe4000f8e0204 */
[----:B------:R-:W-:Y:S02]  /*4be0*/  @!UP0 UIADD3 UR9, UPT, UPT, UR10, -UR4, URZ ;  /* 0x800000040a098290 */ /* 0x000fe4000fffe0ff */
[----:B------:R-:W-:Y:S02]  /*4bf0*/  UIADD3 UR8, UPT, UPT, -UR6, URZ, URZ ;  /* 0x000000ff06087290 */ /* 0x000fe4000fffe1ff */
[----:B------:R-:W-:Y:S02]  /*4c00*/  UIADD3 UR4, UPT, UPT, -UR5, URZ, URZ ;  /* 0x000000ff05047290 */ /* 0x000fe4000fffe1ff */
[----:B------:R-:W-:Y:S03]  /*4c10*/  @!UP0 UIMAD UR6, UR9, UR45, UR5 ;  /* 0x0000002d090682a4 */ /* 0x000fe6000f8e0205 */
[----:B------:R-:W-:Y:S01]  /*4c20*/  @!UP0 UMOV UR5, UR7 ;  /* 0x0000000700058c82 */ /* 0x000fe20008000000 */
[----:B------:R-:W-:Y:S02]  /*4c30*/  UIMAD UR7, UR15, UR4, UR14 ;  /* 0x000000040f0772a4 */ /* 0x000fe4000f8e020e */
[----:B------:R-:W-:Y:S02]  /*4c40*/  UIMAD UR4, UR50, UR8, UR13 ;  /* 0x00000008320472a4 */ /* 0x000fe4000f8e020d */
[----:B------:R-:W-:Y:S02]  /*4c50*/  UIMAD UR14, UR5, UR15, UR7 ;  /* 0x0000000f050e72a4 */ /* 0x000fe4000f8e0207 */
[----:B------:R-:W-:Y:S11]  /*4c60*/  UIMAD UR13, UR6, UR50, UR4 ;  /* 0x00000032060d72a4 */ /* 0x000ff6000f8e0204 */
[----:B------:R-:W-:Y:S01]  /*4c70*/  @!UPT UIADD3 URZ, UPT, UPT, URZ, URZ, URZ ;  /* 0x000000fffffff290 */ /* 0x000fe2000fffe0ff */
.L_x_85:
[----:B------:R-:W3:Y:S01]  /*4c80*/  @!UP4 LDCU.128 UR8, c[0x0][0xb10] ;  /* 0x00016200ff08c7ac */ /* 0x000ee20008000c00 */
[----:B------:R-:W-:Y:S01]  /*4c90*/  IMAD.MOV.U32 R5, RZ, RZ, 0x1 ;  /* 0x00000001ff057424 */ /* 0x000fe200078e00ff */
[----:B------:R-:W-:Y:S04]  /*4ca0*/  ISETP.NE.U32.AND P0, PT, RZ, UR30, PT ;  /* 0x0000001eff007c0c */ /* 0x000fe8000bf05070 */
[----:B------:R-:W-:Y:S01]  /*4cb0*/  ISETP.NE.AND.EX P0, PT, RZ, UR31, PT, P0 ;  /* 0x0000001fff007c0c */ /* 0x000fe2000bf05300 */
[----:B------:R-:W4:Y:S01]  /*4cc0*/  @!UP4 LDCU UR5, c[0x0][0xb0c] ;  /* 0x00016180ff05c7ac */ /* 0x000f220008000800 */
[----:B------:R-:W-:Y:S01]  /*4cd0*/  SHF.L.U32 R5, R5, 0x1f, RZ ;  /* 0x0000001f05057819 */ /* 0x000fe200000006ff */
[----:B------:R-:W-:Y:S02]  /*4ce0*/  USHF.L.U32 UR43, UR28, 0x7, URZ ;  /* 0x000000071c2b7899 */ /* 0x000fe400080006ff */
[----:B------:R-:W-:Y:S02]  /*4cf0*/  USHF.L.U32 UR42, UR24, 0x8, URZ ;  /* 0x00000008182a7899 */ /* 0x000fe400080006ff */
[----:B---3--:R-:W-:Y:S07]  /*4d00*/  UIMAD.WIDE.U32 UR6, UR14, UR8, URZ ;  /* 0x000000080e0672a5 */ /* 0x008fee000f8e00ff */
[----:B------:R-:W-:Y:S01]  /*4d10*/  @!UP4 UMOV UR4, UR7 ;  /* 0x000000070004cc82 */ /* 0x000fe20008000000 */
[----:B----4-:R-:W-:Y:S02]  /*4d20*/  @!UP4 UISETP.NE.AND UP0, UPT, UR5, 0x1, UPT ;  /* 0x000000010500c88c */ /* 0x010fe4000bf05270 */
[----:B------:R-:W-:Y:S02]  /*4d30*/  @!UP4 USHF.R.U32.HI UR4, URZ, UR9, UR4 ;  /* 0x00000009ff04c299 */ /* 0x000fe40008011604 */
[----:B------:R-:W-:Y:S02]  /*4d40*/  UIMAD.WIDE.U32 UR6, UR13, UR11, URZ ;  /* 0x0000000b0d0672a5 */ /* 0x000fe4000f8e00ff */
[----:B------:R-:W-:Y:S02]  /*4d50*/  @!UP4 USEL UR8, UR14, UR4, !UP0 ;  /* 0x000000040e08c287 */ /* 0x000fe4000c000000 */
[----:B------:R-:W-:Y:S03]  /*4d60*/  @!UP4 UISETP.NE.AND UP0, UPT, UR10, 0x1, UPT ;  /* 0x000000010a00c88c */ /* 0x000fe6000bf05270 */
[----:B------:R-:W-:Y:S02]  /*4d70*/  @!UP4 UMOV UR6, UR7 ;  /* 0x000000070006cc82 */ /* 0x000fe40008000000 */
[----:B------:R-:W3:Y:S02]  /*4d80*/  @!UP4 LDCU UR4, c[0x0][0xb20] ;  /* 0x00016400ff04c7ac */ /* 0x000ee40008000800 */
[----:B---3--:R-:W-:Y:S04]  /*4d90*/  @!UP4 USHF.R.U32.HI UR6, URZ, UR4, UR6 ;  /* 0x00000004ff06c299 */ /* 0x008fe80008011606 */
[----:B------:R-:W-:Y:S04]  /*4da0*/  @!UP4 USEL UR6, UR13, UR6, !UP0 ;  /* 0x000000060d06c287 */ /* 0x000fe8000c000000 */
[----:B------:R-:W-:Y:S02]  /*4db0*/  @!UP4 UIADD3 UR4, UPT, UPT, -UR8, UR6, URZ ;  /* 0x000000060804c290 */ /* 0x000fe4000fffe1ff */
[----:B------:R-:W-:Y:S02]  /*4dc0*/  @!UP4 UIADD3 UR6, UPT, UPT, UR8, -UR6, URZ ;  /* 0x800000060806c290 */ /* 0x000fe4000fffe0ff */
[----:B------:R-:W-:Y:S02]  /*4dd0*/  @!UP4 UIMAD UR14, UR4, UR5, UR14 ;  /* 0x00000005040ec2a4 */ /* 0x000fe4000f8e020e */
[----:B------:R-:W-:Y:S01]  /*4de0*/  @!UP4 UIMAD UR13, UR6, UR10, UR13 ;  /* 0x0000000a060dc2a4 */ /* 0x000fe2000f8e020d */
[----:B------:R-:W-:Y:S11]  /*4df0*/  BRA.U UP3, `(.L_x_86) ;  /* 0x0000000103107547 */ /* 0x000ff6000b800000 */
[----:B------:R-:W-:Y:S04]  /*4e00*/  MOV R2, UR53 ;  /* 0x0000003500027c02 */ /* 0x000fe80008000f00 */
[----:B------:R-:W-:Y:S04]  /*4e10*/  SHF.L.U32 R2, R2, 0x1f, RZ ;  /* 0x0000001f02027819 */ /* 0x000fe800000006ff */
[----:B------:R-:W3:Y:S02]  /*4e20*/  SYNCS.PHASECHK.TRANS64.TRYWAIT P1, [UR21+0x68], R2 ;  /* 0x00006802ff0075a7 */ /* 0x000ee40008021115 */
[----:B---3--:R-:W-:Y:S05]  /*4e30*/  @!P1 BRA `(.L_x_87) ;  /* 0x0000007c00349947 */ /* 0x008fea0003800000 */
.L_x_86:
[----:B------:R-:W-:Y:S05]  /*4e40*/  BRA.U !UP5, `(.L_x_88) ;  /* 0x000000010d387547 */ /* 0x000fea000b800000 */
[----:B------:R-:W-:Y:S01]  /*4e50*/  UPLOP3.LUT UP1, UPT, UPT, UPT, UP6, 0x80, 0x8 ;  /* 0x000000000008789c */ /* 0x000fe20003f2f060 */
[----:B--2---:R-:W-:Y:S01]  /*4e60*/  HFMA2 R0, -RZ, RZ, 0, 5.9604644775390625e-08 ;  /* 0x00000001ff007431 */ /* 0x004fe200000001ff */
[----:B------:R-:W2:Y:S01]  /*4e70*/  LDCU.64 UR8, c[0x0][0x358] ;  /* 0x00006b00ff0877ac */ /* 0x000ea20008000a00 */
[----:B------:R-:W-:Y:S03]  /*4e80*/  IMAD.MOV.U32 R83, RZ, RZ, 0x1 ;  /* 0x00000001ff537424 */ /* 0x000fe600078e00ff */
[----:B------:R-:W-:Y:S05]  /*4e90*/  PLOP3.LUT P1, PT, PT, PT, UP1, 0x80, 0x8 ;  /* 0x000000000008781c */ /* 0x000fea0003f2f018 */
[----:B------:R-:W3:Y:S01]  /*4ea0*/  @UP1 LDCU.64 UR4, c[0x0][0x888] ;  /* 0x00011100ff0417ac */ /* 0x000ee20008000a00 */
[----:B------:R-:W-:Y:S07]  /*4eb0*/  @UP1 UIMAD UR6, UR36, UR30, URZ ;  /* 0x0000001e240612a4 */ /* 0x000fee000f8e02ff */
[----:B------:R-:W-:Y:S01]  /*4ec0*/  @!P1 PRMT R83, R0, 0x7610, R83 ;  /* 0x0000761000539816 */ /* 0x000fe20000000053 */
[----:B---3--:R-:W-:Y:S06]  /*4ed0*/  @UP1 UIMAD.WIDE UR4, UR6, 0x4, UR4 ;  /* 0x00000004060418a5 */ /* 0x008fec000f8e0204 */
[----:B------:R-:W-:Y:S01]  /*4ee0*/  IMAD.U32 R6, RZ, RZ, UR4 ;  /* 0x00000004ff067e24 */ /* 0x000fe2000f8e00ff */
[----:B------:R-:W-:Y:S04]  /*4ef0*/  MOV R7, UR5 ;  /* 0x0000000500077c02 */ /* 0x000fe80008000f00 */
[----:B------:R-:W3:Y:S01]  /*4f00*/  @!UP1 LDCU UR4, c[0x0][0x880] ;  /* 0x00011000ff0497ac */ /* 0x000ee20008000800 */
[----:B--2--5:R4:W5:Y:S02]  /*4f10*/  @P1 LDG.E R45, desc[UR8][R6.64] ;  /* 0x00000008062d1981 */ /* 0x024964000c1e1900 */
[----:B---34-:R-:W-:Y:S07]  /*4f20*/  @!P1 IMAD.U32 R45, RZ, RZ, UR4 ;  /* 0x00000004ff2d9e24 */ /* 0x018fee000f8e00ff */
.L_x_88:
[----:B-----5:R-:W-:Y:S01]  /*4f30*/  @!P0 FSETP.EQ.AND P2, PT, R45, RZ, PT ;  /* 0x000000ff2d00820b */ /* 0x020fe20003f42000 */
[----:B------:R-:W-:Y:S01]  /*4f40*/  @!UPT UIADD3 URZ, UPT, UPT, URZ, URZ, URZ ;  /* 0x000000fffffff290 */ /* 0x000fe2000fffe0ff */
[----:B------:R-:W-:Y:S11]  /*4f50*/  @!P0 BRA `(.L_x_89) ;  /* 0x0000000000148947 */ /* 0x000ff60003800000 */
[----:B------:R-:W-:Y:S02]  /*4f60*/  LOP3.LUT P0, RZ, R83, 0xff, RZ, 0xc0, !PT ;  /* 0x000000ff53ff7812 */ /* 0x000fe4000780c0ff */
[----:B------:R-:W-:Y:S04]  /*4f70*/  PLOP3.LUT P2, PT, PT, PT, UP1, 0x80, 0x8 ;  /* 0x000000000008781c */ /* 0x000fe80003f4f018 */
[----:B------:R-:W-:Y:S07]  /*4f80*/  PLOP3.LUT P2, PT, P2, PT, PT, 0x8, 0x80 ;  /* 0x000000000080781c */ /* 0x000fee000174e170 */
[----:B------:R-:W-:Y:S11]  /*4f90*/  @P0 FSETP.EQ.AND P2, PT, R45, RZ, PT ;  /* 0x000000ff2d00020b */ /* 0x000ff60003f42000 */
[----:B------:R-:W-:Y:S02]  /*4fa0*/  @!UPT UIADD3 URZ, UPT, UPT, URZ, URZ, URZ ;  /* 0x000000fffffff290 */ /* 0x000fe4000fffe0ff */
.L_x_89:
[----:B------:R-:W3:Y:S01]  /*4fb0*/  SYNCS.PHASECHK.TRANS64.TRYWAIT P0, [UR21+0x40], R5 ;  /* 0x00004005ff0075a7 */ /* 0x000ee20008001115 */
[----:B------:R-:W-:Y:S04]  /*4fc0*/  ELECT P1, URZ, PT ;  /* 0x0000000000ff782f */ /* 0x000fe80003820000 */
[----:B------:R-:W-:Y:S01]  /*4fd0*/  PLOP3.LUT P1, PT, P2, P1, PT, 0xf2, 0x2f ;  /* 0x00000000002f781c */ /* 0x000fe20001723e72 */
[----:B------:R-:W-:Y:S01]  /*4fe0*/  @!UPT UIADD3 URZ, UPT, UPT, URZ, URZ, URZ ;  /* 0x000000fffffff290 */ /* 0x000fe2000fffe0ff */
[----:B---3--:R-:W-:Y:S11]  /*4ff0*/  @!P0 BRA `(.L_x_90) ;  /* 0x0000007800dc8947 */ /* 0x008ff60003800000 */
.L_x_208:
[----:B--2---:R-:W-:Y:S01]  /*5000*/  @!P1 IADD3 R2, P0, PT, R12, 0x580, RZ ;  /* 0x000005800c029810 */ /* 0x004fe20007f1e0ff */
[----:B------:R-:W-:Y:S01]  /*5010*/  VOTEU.ALL UP0, P1 ;  /* 0x0000000000ff7886 */ /* 0x000fe20000800000 */
[----:B------:R-:W-:Y:S01]  /*5020*/  UMOV UR6, 0x0 ;  /* 0x0000000000067882 */ /* 0x000fe20000000000 */
[----:B------:R-:W-:Y:S01]  /*5030*/  UMOV UR7, 0x10000000 ;  /* 0x1000000000077882 */ /* 0x000fe20000000000 */
[----:B------:R-:W-:Y:S01]  /*5040*/  @!P1 R2UR UR5, R2 ;  /* 0x00000000020592ca */ /* 0x000fe200000e0000 */
[----:B------:R-:W-:Y:S01]  /*5050*/  @!P1 IMAD.X R0, RZ, RZ, R13, P0 ;  /* 0x000000ffff009224 */ /* 0x000fe200000e060d */
[----:B------:R-:W-:Y:S01]  /*5060*/  @!UP0 UIADD3 UR40, UPT, UPT, UR21, 0x400, URZ ;  /* 0x0000040015288890 */ /* 0x000fe2000fffe0ff */
[----:B------:R-:W-:Y:S01]  /*5070*/  VOTEU.ALL UP0, P1 ;  /* 0x0000000000ff7886 */ /* 0x000fe20000800000 */
[----:B------:R-:W-:Y:S02]  /*5080*/  UMOV UR44, UR36 ;  /* 0x00000024002c7c82 */ /* 0x000fe40008000000 */
[----:B------:R-:W-:Y:S01]  /*5090*/  @!P1 R2UR UR4, R0 ;  /* 0x00000000000492ca */ /* 0x000fe200000e0000 */
[----:B------:R-:W-:Y:S06]  /*50a0*/  @!P1 IMAD.MOV.U32 R0, RZ, RZ, 0x4000 ;  /* 0x00004000ff009424 */ /* 0x000fec00078e00ff */
[----:B------:R-:W-:Y:S06]  /*50b0*/  IMAD.U32 R6, RZ, RZ, UR5 ;  /* 0x00000005ff067e24 */ /* 0x000fec000f8e00ff */
[----:B------:R-:W-:Y:S01]  /*50c0*/  IMAD.U32 R7, RZ, RZ, UR4 ;  /* 0x00000004ff077e24 */ /* 0x000fe2000f8e00ff */
[----:B------:R-:W-:Y:S04]  /*50d0*/  @!P1 R2UR UR4, R6 ;  /* 0x00000000060492ca */ /* 0x000fe800000e0000 */
[----:B------:R-:W-:Y:S11]  /*50e0*/  @!P1 R2UR UR5, R7 ;  /* 0x00000000070592ca */ /* 0x000ff600000e0000 */
[----:B------:R-:W-:Y:S02]  /*50f0*/  @!UPT UIADD3 URZ, UPT, UPT, URZ, URZ, URZ ;  /* 0x000000fffffff290 */ /* 0x000fe4000fffe0ff */
[----:B------:R2:W-:Y:S01]  /*5100*/  @!UP0 UTMALDG.3D [UR40], [UR4], desc[UR6] ;  /* 0x00000628040085b4 */ /* 0x0005e20008011000 */
[----:B------:R3:W-:Y:S01]  /*5110*/  @!P1 SYNCS.ARRIVE.TRANS64.RED.A0TR RZ, [UR21+0x20], R0 ;  /* 0x00002000ffff99a7 */ /* 0x0007e20008300415 */
[----:B--2---:R-:W-:Y:S09]  /*5120*/  UPRMT UR6, UR52, 0x654, UR41 ;  /* 0x0000065434067896 */ /* 0x004ff20008000029 */
[----:B------:R-:W-:Y:S01]  /*5130*/  SYNCS.ARRIVE.TRANS64.RED.A1T0 RZ, [UR6], RZ ;  /* 0x000000ffffff79a7 */ /* 0x000fe20008100406 */
[----:B------:R-:W2:Y:S02]  /*5140*/  SYNCS.PHASECHK.TRANS64.TRYWAIT P0, [UR21+0x48], R5 ;  /* 0x00004805ff0075a7 */ /* 0x000ea40008001115 */
[----:B--23--:R-:W-:Y:S05]  /*5150*/  @!P0 BRA `(.L_x_91) ;  /* 0x00000078009c8947 */ /* 0x00cfea0003800000 */
.L_x_210:
[----:B------:R-:W-:Y:S01]  /*5160*/  @!P1 IADD3 R2, P0, PT, R12, 0x580, RZ ;  /* 0x000005800c029810 */ /* 0x000fe20007f1e0ff */
[----:B------:R-:W-:Y:S01]  /*5170*/  VOTEU.ALL UP0, P1 ;  /* 0x0000000000ff7886 */ /* 0x000fe20000800000 */
[----:B------:R-:W-:Y:S01]  /*5180*/  UMOV UR8, 0x0 ;  /* 0x0000000000087882 */ /* 0x000fe20000000000 */
[----:B------:R-:W-:Y:S01]  /*5190*/  UMOV UR9, 0x10000000 ;  /* 0x1000000000097882 */ /* 0x000fe20000000000 */
[----:B------:R-:W-:Y:S01]  /*51a0*/  @!P1 R2UR UR5, R2 ;  /* 0x00000000020592ca */ /* 0x000fe200000e0000 */
[----:B--2---:R-:W-:Y:S01]  /*51b0*/  @!P1 IMAD.X R0, RZ, RZ, R13, P0 ;  /* 0x000000ffff009224 */ /* 0x004fe200000e060d */
[----:B------:R-:W-:Y:S02]  /*51c0*/  @!UP0 UIADD3 UR34, UPT, UPT, UR42, 0x20, URZ ;  /* 0x000000202a228890 */ /* 0x000fe4000fffe0ff */
[----:B------:R-:W-:Y:S02]  /*51d0*/  @!UP0 UIADD3 UR32, UPT, UPT, UR21, 0x4400, URZ ;  /* 0x0000440015208890 */ /* 0x000fe4000fffe0ff */
[----:B------:R-:W-:Y:S01]  /*51e0*/  @!P1 R2UR UR4, R0 ;  /* 0x00000000000492ca */ /* 0x000fe200000e0000 */
[----:B------:R-:W-:Y:S01]  /*51f0*/  VOTEU.ALL UP0, P1 ;  /* 0x0000000000ff7886 */ /* 0x000fe20000800000 */
[----:B------:R-:W-:Y:S01]  /*5200*/  @!P1 IMAD.MOV.U32 R0, RZ, RZ, 0x4000 ;  /* 0x00004000ff009424 */ /* 0x000fe200078e00ff */
[----:B------:R-:W-:Y:S01]  /*5210*/  UMOV UR35, UR43 ;  /* 0x0000002b00237c82 */ /* 0x000fe20008000000 */
[----:B------:R-:W-:Y:S03]  /*5220*/  UPRMT UR7, UR52, 0x654, UR33 ;  /* 0x0000065434077896 */ /* 0x000fe60008000021 */
[----:B------:R-:W-:Y:S06]  /*5230*/  IMAD.U32 R6, RZ, RZ, UR5 ;  /* 0x00000005ff067e24 */ /* 0x000fec000f8e00ff */
[----:B------:R-:W-:Y:S01]  /*5240*/  IMAD.U32 R7, RZ, RZ, UR4 ;  /* 0x00000004ff077e24 */ /* 0x000fe2000f8e00ff */
[----:B------:R-:W-:Y:S04]  /*5250*/  @!P1 R2UR UR4, R6 ;  /* 0x00000000060492ca */ /* 0x000fe800000e0000 */
[----:B------:R-:W-:Y:S11]  /*5260*/  @!P1 R2UR UR5, R7 ;  /* 0x00000000070592ca */ /* 0x000ff600000e0000 */
[----:B------:R-:W-:Y:S02]  /*5270*/  @!UPT UIADD3 URZ, UPT, UPT, URZ, URZ, URZ ;  /* 0x000000fffffff290 */ /* 0x000fe4000fffe0ff */
[----:B------:R2:W-:Y:S01]  /*5280*/  @!UP0 UTMALDG.3D [UR32], [UR4], desc[UR8] ;  /* 0x00000820040085b4 */ /* 0x0005e20008011000 */
[----:B------:R2:W-:Y:S01]  /*5290*/  @!P1 SYNCS.ARRIVE.TRANS64.RED.A0TR RZ, [UR21+0x28], R0 ;  /* 0x00002800ffff99a7 */ /* 0x0005e20008300415 */
[----:B------:R-:W-:Y:S01]  /*52a0*/  SYNCS.ARRIVE.TRANS64.RED.A1T0 RZ, [UR7], RZ ;  /* 0x000000ffffff79a7 */ /* 0x000fe20008100407 */
[----:B------:R-:W3:Y:S02]  /*52b0*/  SYNCS.PHASECHK.TRANS64.TRYWAIT P0, [UR21+0x50], R5 ;  /* 0x00005005ff0075a7 */ /* 0x000ee40008001115 */
[----:B--23--:R-:W-:Y:S05]  /*52c0*/  @!P0 BRA `(.L_x_92) ;  /* 0x0000007800588947 */ /* 0x00cfea0003800000 */
.L_x_212:
        /* <DEDUP_REMOVED lines=10> */
[----:B------:R-:W-:Y:S01]  /*5370*/  UMOV UR27, UR43 ;  /* 0x0000002b001b7c82 */ /* 0x000fe20008000000 */
[----:B------:R-:W-:Y:S01]  /*5380*/  UMOV UR28, UR36 ;  /* 0x00000024001c7c82 */ /* 0x000fe20008000000 */
[----:B------:R-:W-:Y:S03]  /*5390*/  @!P1 IMAD.MOV.U32 R0, RZ, RZ, 0x4000 ;  /* 0x00004000ff009424 */ /* 0x000fe600078e00ff */
        /* <DEDUP_REMOVED lines=11> */
.L_x_214:
[----:B------:R-:W-:Y:S01]  /*5450*/  @!P1 IADD3 R2, P0, PT, R12, 0x580, RZ ;  /* 0x000005800c029810 */ /* 0x000fe20007f1e0ff */
[----:B------:R-:W-:Y:S01]  /*5460*/  VOTEU.ALL UP0, P1 ;  /* 0x0000000000ff7886 */ /* 0x000fe20000800000 */
[----:B------:R-:W-:Y:S01]  /*5470*/  UMOV UR8, 0x0 ;  /* 0x0000000000087882 */ /* 0x000fe20000000000 */
[----:B------:R-:W-:Y:S01]  /*5480*/  UMOV UR9, 0x10000000 ;  /* 0x1000000000097882 */ /* 0x000fe20000000000 */
[----:B------:R-:W-:Y:S01]  /*5490*/  @!P1 R2UR UR5, R2 ;  /* 0x00000000020592ca */ /* 0x000fe200000e0000 */
[----:B--2---:R-:W-:Y:S01]  /*54a0*/  @!P1 IMAD.X R0, RZ, RZ, R13, P0 ;  /* 0x000000ffff009224 */ /* 0x004fe200000e060d */
[----:B------:R-:W-:Y:S01]  /*54b0*/  @!UP0 UIADD3 UR18, UPT, UPT, UR42, 0x60, URZ ;  /* 0x000000602a128890 */ /* 0x000fe2000fffe0ff */
[----:B------:R-:W-:Y:S01]  /*54c0*/  SHF.L.U32 R4, RZ, 0x1f, RZ ;  /* 0x0000001fff047819 */ /* 0x000fe200000006ff */
        /* <DEDUP_REMOVED lines=17> */
.L_x_216:
        /* <DEDUP_REMOVED lines=12> */
[----:B------:R-:W-:Y:S01]  /*56a0*/  UMOV UR11, UR43 ;  /* 0x0000002b000b7c82 */ /* 0x000fe20008000000 */
[----:B------:R-:W-:Y:S02]  /*56b0*/  UMOV UR12, UR36 ;  /* 0x00000024000c7c82 */ /* 0x000fe40008000000 */
        /* <DEDUP_REMOVED lines=10> */
.L_x_218:
        /* <DEDUP_REMOVED lines=24> */
.L_x_220:
[----:B------:R-:W-:Y:S01]  /*58e0*/  @!P1 IADD3 R2, P0, PT, R12, 0x580, RZ ;  /* 0x000005800c029810 */ /* 0x000fe20007f1e0ff */
[----:B------:R-:W-:Y:S01]  /*58f0*/  VOTEU.ALL UP0, P1 ;  /* 0x0000000000ff7886 */ /* 0x000fe20000800000 */
[----:B------:R-:W-:Y:S01]  /*5900*/  UMOV UR6, 0x0 ;  /* 0x0000000000067882 */ /* 0x000fe20000000000 */
[----:B------:R-:W-:Y:S01]  /*5910*/  UMOV UR7, 0x10000000 ;  /* 0x1000000000077882 */ /* 0x000fe20000000000 */
[----:B------:R-:W-:Y:S01]  /*5920*/  @!P1 R2UR UR5, R2 ;  /* 0x00000000020592ca */ /* 0x000fe200000e0000 */
[----:B--2---:R-:W-:Y:S01]  /*5930*/  @!P1 IMAD.X R0, RZ, RZ, R13, P0 ;  /* 0x000000ffff009224 */ /* 0x004fe200000e060d */
[----:B------:R-:W-:Y:S01]  /*5940*/  @!UP0 UIADD3 UR10, UPT, UPT, UR42, 0xc0, URZ ;  /* 0x000000c02a0a8890 */ /* 0x000fe2000fffe0ff */
[----:B------:R-:W-:Y:S01]  /*5950*/  VIADD R10, R10, 0x1 ;  /* 0x000000010a0a7836 */ /* 0x000fe20000000000 */
        /* <DEDUP_REMOVED lines=17> */
.L_x_222:
[----:B------:R-:W-:Y:S01]  /*5a70*/  @!P1 IADD3 R2, P0, PT, R12, 0x580, RZ ;  /* 0x000005800c029810 */ /* 0x000fe20007f1e0ff */
[----:B------:R-:W-:Y:S01]  /*5a80*/  VOTEU.ALL UP0, P1 ;  /* 0x0000000000ff7886 */ /* 0x000fe20000800000 */
[----:B------:R-:W-:Y:S01]  /*5a90*/  UMOV UR6, 0x0 ;  /* 0x0000000000067882 */ /* 0x000fe20000000000 */
[----:B------:R-:W-:Y:S01]  /*5aa0*/  UMOV UR7, 0x10000000 ;  /* 0x1000000000077882 */ /* 0x000fe20000000000 */
[----:B------:R-:W-:Y:S01]  /*5ab0*/  @!P1 R2UR UR5, R2 ;  /* 0x00000000020592ca */ /* 0x000fe200000e0000 */
[----:B--2---:R-:W-:Y:S01]  /*5ac0*/  @!P1 IMAD.X R0, RZ, RZ, R13, P0 ;  /* 0x000000ffff009224 */ /* 0x004fe200000e060d */
[----:B------:R-:W-:Y:S01]  /*5ad0*/  @!UP0 UIADD3 UR10, UPT, UPT, UR42, 0xe0, URZ ;  /* 0x000000e02a0a8890 */ /* 0x000fe2000fffe0ff */
[----:B------:R-:W-:Y:S01]  /*5ae0*/  R2UR UR19, R85 ;  /* 0x00000000551372ca */ /* 0x000fe200000e0000 */
[----:B------:R-:W-:Y:S01]  /*5af0*/  @!UP0 UIADD3 UR8, UPT, UPT, UR21, 0xc400, URZ ;  /* 0x0000c40015088890 */ /* 0x000fe2000fffe0ff */
[----:B------:R-:W-:Y:S01]  /*5b00*/  R2UR UR18, R86 ;  /* 0x00000000561272ca */ /* 0x000fe200000e0000 */
[----:B------:R-:W-:Y:S01]  /*5b10*/  VOTEU.ALL UP0, P1 ;  /* 0x0000000000ff7886 */ /* 0x000fe20000800000 */
[----:B------:R-:W-:Y:S01]  /*5b20*/  @!P1 R2UR UR4, R0 ;  /* 0x00000000000492ca */ /* 0x000fe200000e0000 */
[----:B------:R-:W-:Y:S01]  /*5b30*/  UMOV UR9, UR17 ;  /* 0x0000001100097c82 */ /* 0x000fe20008000000 */
[----:B------:R-:W-:Y:S01]  /*5b40*/  UMOV UR11, UR43 ;  /* 0x0000002b000b7c82 */ /* 0x000fe20008000000 */
[----:B------:R-:W-:Y:S01]  /*5b50*/  UMOV UR12, UR36 ;  /* 0x00000024000c7c82 */ /* 0x000fe20008000000 */
[C---:B------:R-:W-:Y:S01]  /*5b60*/  ISETP.NE.AND P0, PT, R10.reuse, 0x2, PT ;  /* 0x000000020a00780c */ /* 0x040fe20003f05270 */
[----:B------:R-:W-:Y:S01]  /*5b70*/  UMOV UR36, UR29 ;  /* 0x0000001d00247c82 */ /* 0x000fe20008000000 */
[----:B------:R-:W-:Y:S01]  /*5b80*/  IMAD.U32 R6, RZ, RZ, UR5 ;  /* 0x00000005ff067e24 */ /* 0x000fe2000f8e00ff */
[----:B------:R-:W-:Y:S01]  /*5b90*/  UPLOP3.LUT UP3, UPT, UPT, UPT, UPT, 0x80, 0x8 ;  /* 0x000000000008789c */ /* 0x000fe20003f6f070 */
[----:B------:R-:W-:Y:S01]  /*5ba0*/  SEL R0, RZ, 0x1, P0 ;  /* 0x00000001ff007807 */ /* 0x000fe20000000000 */
[----:B------:R-:W-:Y:S01]  /*5bb0*/  UIADD3 UR24, UPT, UPT, UR13, UR19, URZ ;  /* 0x000000130d187290 */ /* 0x000fe2000fffe0ff */
[----:B------:R-:W-:Y:S01]  /*5bc0*/  SEL R10, R10, RZ, P0 ;  /* 0x000000ff0a0a7207 */ /* 0x000fe20000000000 */
[----:B------:R-:W-:Y:S01]  /*5bd0*/  UIADD3 UR28, UPT, UPT, UR14, UR18, URZ ;  /* 0x000000120e1c7290 */ /* 0x000fe2000fffe0ff */
[----:B------:R-:W-:Y:S01]  /*5be0*/  LOP3.LUT R9, R9, R0, RZ, 0x3c, !PT ;  /* 0x0000000009097212 */ /* 0x000fe200078e3cff */
[----:B------:R-:W-:Y:S01]  /*5bf0*/  IMAD.U32 R7, RZ, RZ, UR4 ;  /* 0x00000004ff077e24 */ /* 0x000fe2000f8e00ff */
[----:B------:R-:W-:Y:S04]  /*5c00*/  @!P1 R2UR UR4, R6 ;  /* 0x00000000060492ca */ /* 0x000fe800000e0000 */
[----:B------:R-:W-:Y:S11]  /*5c10*/  @!P1 R2UR UR5, R7 ;  /* 0x00000000070592ca */ /* 0x000ff600000e0000 */
[----:B------:R-:W-:Y:S02]  /*5c20*/  @!UPT UIADD3 URZ, UPT, UPT, URZ, URZ, URZ ;  /* 0x000000fffffff290 */ /* 0x000fe4000fffe0ff */
[----:B------:R2:W-:Y:S01]  /*5c30*/  @!UP0 UTMALDG.3D [UR8], [UR4], desc[UR6] ;  /* 0x00000608040085b4 */ /* 0x0005e20008011000 */
[----:B------:R2:W-:Y:S01]  /*5c40*/  @!P1 SYNCS.ARRIVE.TRANS64.RED.A0TR RZ, [UR21+0x38], R3 ;  /* 0x00003803ffff99a7 */ /* 0x0005e20008300415 */
[----:B------:R-:W-:Y:S01]  /*5c50*/  SYNCS.ARRIVE.TRANS64.RED.A1T0 RZ, [UR16], RZ ;  /* 0x000000ffffff79a7 */ /* 0x000fe20008100410 */
[----:B------:R-:W-:Y:S05]  /*5c60*/  BRA.U UP2, `(.L_x_98) ;  /* 0xffffffe902c87547 */ /* 0x000fea000b83ffff */
[----:B------:R-:W3:Y:S02]  /*5c70*/  SYNCS.PHASECHK.TRANS64.TRYWAIT P0, [UR21+0x40], R5 ;  /* 0x00004005ff0075a7 */ /* 0x000ee40008001115 */
[----:B---3--:R-:W-:Y:S05]  /*5c80*/  @!P0 BRA `(.L_x_99) ;  /* 0x0000007000788947 */ /* 0x008fea0003800000 */
.L_x_224:
[----:B------:R-:W4:Y:S02]  /*5c90*/  SYNCS.PHASECHK.TRANS64.TRYWAIT P0, [UR21+0x48], R5 ;  /* 0x00004805ff0075a7 */ /* 0x000f240008001115 */
[----:B----4-:R-:W-:Y:S05]  /*5ca0*/  @!P0 BRA `(.L_x_100) ;  /* 0x0000007000888947 */ /* 0x010fea0003800000 */
.L_x_226:
[----:B------:R-:W4:Y:S01]  /*5cb0*/  SYNCS.PHASECHK.TRANS64.TRYWAIT P0, [UR21+0x50], R5 ;  /* 0x00005005ff0075a7 */ /* 0x000f220008001115 */
[----:B---3--:R-:W-:Y:S01]  /*5cc0*/  HFMA2 R0, -RZ, RZ, 0, 5.9604644775390625e-08 ;  /* 0x00000001ff007431 */ /* 0x008fe200000001ff */
[----:B----4-:R-:W-:Y:S06]  /*5cd0*/  @!P0 BRA `(.L_x_101) ;  /* 0x0000007000948947 */ /* 0x010fec0003800000 */
.L_x_228:
[----:B---3--:R-:W-:Y:S02]  /*5ce0*/  MOV R2, UR21 ;  /* 0x0000001500027c02 */ /* 0x008fe40008000f00 */
[----:B------:R-:W-:-:S07]  /*5cf0*/  SHF.L.U32 R0, R0, 0x1f, RZ ;  /* 0x0000001f00007819 */ /* 0x000fce00000006ff */
.L_x_102:
[----:B---3--:R3:W4:Y:S02]  /*5d00*/  SYNCS.PHASECHK.TRANS64.TRYWAIT P0, [R2+URZ+0x58], R0 ;  /* 0x00005800020075a7 */ /* 0x00872400080011ff */
[----:B----4-:R-:W-:Y:S05]  /*5d10*/  @!P0 NANOSLEEP.SYNCS 0x989680 ;  /* 0x009896800000895d */ /* 0x010fea0003900000 */
[----:B------:R-:W4:Y:S02]  /*5d20*/  @!P0 SYNCS.PHASECHK.TRANS64 P0, [R2+URZ+0x58], R0 ;  /* 0x00005800020085a7 */ /* 0x000f2400080010ff */
[----:B-12-4-:R-:W-:Y:S05]  /*5d30*/  @P0 EXIT ;  /* 0x000000000000094d */ /* 0x016fea0003800000 */
[----:B------:R-:W-:Y:S05]  /*5d40*/  BRA `(.L_x_102) ;  /* 0xfffffffc00ec7947 */ /* 0x000fea000383ffff */
.L_x_83:
[----:B------:R-:W-:-:S06]  /*5d50*/  UISETP.GE.AND UP0, UPT, UR18, 0x4, UPT ;  /* 0x000000041200788c */ /* 0x000fcc000bf06270 */
[----:B------:R-:W-:-:S13]  /*5d60*/  PLOP3.LUT P0, PT, PT, PT, UP0, 0x80, 0x8 ;  /* 0x000000000008781c */ /* 0x000fda0003f0f008 */
[----:B-1----:R-:W-:Y:S05]  /*5d70*/  @!P0 EXIT ;  /* 0x000000000000894d */ /* 0x002fea0003800000 */
[----:B------:R-:W-:Y:S01]  /*5d80*/  BAR.SYNC.DEFER_BLOCKING 0x6, 0xa0 ;  /* 0x0182800000007b1d */ /* 0x000fe20000010000 */
[C---:B------:R-:W-:Y:S01]  /*5d90*/  IMAD.SHL.U32 R2, R100.reuse, 0x20, RZ ;  /* 0x0000002064027824 */ /* 0x040fe200078e00ff */
[C---:B------:R-:W-:Y:S01]  /*5da0*/  LOP3.LUT R82, R100.reuse, 0x1, RZ, 0xc0, !PT ;  /* 0x0000000164527812 */ /* 0x040fe200078ec0ff */
[C---:B------:R-:W-:Y:S01]  /*5db0*/  IMAD.SHL.U32 R44, R100.reuse, 0x4, RZ ;  /* 0x00000004642c7824 */ /* 0x040fe200078e00ff */
[----:B------:R-:W-:Y:S01]  /*5dc0*/  CS2R R96, SRZ ;  /* 0x0000000000607805 */ /* 0x000fe2000001ff00 */
[----:B------:R-:W-:Y:S01]  /*5dd0*/  IMAD.U32 R37, R100, 0x10000, RZ ;  /* 0x0001000064257824 */ /* 0x000fe200078e00ff */
[----:B------:R-:W-:Y:S01]  /*5de0*/  UMOV UR43, 0x400 ;  /* 0x00000400002b7882 */ /* 0x000fe20000000000 */
[----:B------:R-:W1:Y:S01]  /*5df0*/  LDCU.64 UR4, c[0x0][0x890] ;  /* 0x00011200ff0477ac */ /* 0x000e620008000a00 */
[----:B------:R-:W2:Y:S01]  /*5e00*/  LDC.64 R80, c[0x0][0x8b0] ;  /* 0x00022c00ff507b82 */ /* 0x000ea20000000a00 */
[----:B------:R-:W-:Y:S01]  /*5e10*/  LOP3.LUT R3, R2, 0xe0, RZ, 0xc0, !PT ;  /* 0x000000e002037812 */ /* 0x000fe200078ec0ff */
[----:B------:R-:W-:Y:S01]  /*5e20*/  IMAD.MOV.U32 R99, RZ, RZ, 0x2 ;  /* 0x00000002ff637424 */ /* 0x000fe200078e00ff */
[----:B------:R-:W-:Y:S01]  /*5e30*/  ULEA UR43, UR52, UR43, 0x18 ;  /* 0x0000002b342b7291 */ /* 0x000fe2000f8ec0ff */
[----:B------:R-:W-:Y:S01]  /*5e40*/  ISETP.NE.U32.AND P0, PT, R82, 0x1, PT ;  /* 0x000000015200780c */ /* 0x000fe20003f05070 */
[----:B------:R-:W-:Y:S01]  /*5e50*/  IMAD.MOV.U32 R98, RZ, RZ, 0x4 ;  /* 0x00000004ff627424 */ /* 0x000fe200078e00ff */
[----:B------:R-:W-:Y:S01]  /*5e60*/  LOP3.LUT R44, R3, 0x1c, R44, 0xf8, !PT ;  /* 0x0000001c032c7812 */ /* 0x000fe200078ef82c */
[----:B------:R-:W-:Y:S01]  /*5e70*/  IMAD.MOV.U32 R36, RZ, RZ, RZ ;  /* 0x000000ffff247224 */ /* 0x000fe200078e00ff */
[----:B------:R-:W3:Y:S01]  /*5e80*/  LDC.64 R46, c[0x0][0x8a8] ;  /* 0x00022a00ff2e7b82 */ /* 0x000ee20000000a00 */
[----:B------:R-:W-:Y:S01]  /*5e90*/  LOP3.LUT R37, R37, 0x600000, RZ, 0xc0, !PT ;  /* 0x0060000025257812 */ /* 0x000fe200078ec0ff */
[----:B------:R-:W-:Y:S01]  /*5ea0*/  IMAD.MOV.U32 R90, RZ, RZ, RZ ;  /* 0x000000ffff5a7224 */ /* 0x000fe200078e00ff */
[----:B------:R-:W-:Y:S01]  /*5eb0*/  R2P PR, R100, 0x6 ;  /* 0x0000000664007804 */ /* 0x000fe20000000000 */
[----:B------:R-:W4:Y:S01]  /*5ec0*/  LDCU UR63, c[0x0][0x370] ;  /* 0x00006e00ff3f77ac */ /* 0x000f220008000800 */
[----:B------:R-:W-:-:S02]  /*5ed0*/  LOP3.LUT R44, R44, 0xf00, R2, 0xf8, !PT ;  /* 0x00000f002c2c7812 */ /* 0x000fc400078ef802 */
[----:B------:R-:W-:Y:S01]  /*5ee0*/  P2R R2, PR, RZ, 0x1 ;  /* 0x00000001ff027803 */ /* 0x000fe20000000000 */
[----:B------:R-:W4:Y:S01]  /*5ef0*/  LDS R0, [UR43+0x100] ;  /* 0x0001002bff007984 */ /* 0x000f220008000800 */
[----:B-1----:R-:W-:Y:S01]  /*5f00*/  IMAD.U32 R102, RZ, RZ, UR4 ;  /* 0x00000004ff667e24 */ /* 0x002fe2000f8e00ff */
[----:B------:R-:W-:Y:S01]  /*5f10*/  UIADD3 UR4, UPT, UPT, UR43, 0x400, URZ ;  /* 0x000004002b047890 */ /* 0x000fe2000fffe0ff */
[----:B------:R-:W-:Y:S01]  /*5f20*/  IMAD.U32 R101, RZ, RZ, UR5 ;  /* 0x00000005ff657e24 */ /* 0x000fe2000f8e00ff */
[----:B------:R-:W-:Y:S01]  /*5f30*/  LOP3.LUT R100, R100, 0x60, RZ, 0xc0, !PT ;  /* 0x0000006064647812 */ /* 0x000fe200078ec0ff */
[----:B------:R-:W1:Y:S01]  /*5f40*/  LDCU.64 UR54, c[0x0][0x348] ;  /* 0x00006900ff3677ac */ /* 0x000e620008000a00 */
[----:B------:R-:W-:Y:S02]  /*5f50*/  SEL R99, R99, 0xfffffffe, !P1 ;  /* 0xfffffffe63637807 */ /* 0x000fe40004800000 */
[----:B------:R-:W-:Y:S01]  /*5f60*/  SEL R98, R98, 0xfffffffc, !P2 ;  /* 0xfffffffc62627807 */ /* 0x000fe20005000000 */
[----:B------:R-:W-:Y:S01]  /*5f70*/  IMAD.U32 R88, RZ, RZ, UR4 ;  /* 0x00000004ff587e24 */ /* 0x000fe2000f8e00ff */
[----:B------:R-:W1:Y:S01]  /*5f80*/  LDCU UR42, c[0x0][0xb0c] ;  /* 0x00016180ff2a77ac */ /* 0x000e620008000800 */
[----:B------:R-:W1:Y:S01]  /*5f90*/  LDCU UR39, c[0x0][0xb30] ;  /* 0x00016600ff2777ac */ /* 0x000e620008000800 */
[----:B------:R-:W1:Y:S01]  /*5fa0*/  LDCU.64 UR60, c[0x0][0x888] ;  /* 0x00011100ff3c77ac */ /* 0x000e620008000a00 */
[----:B------:R-:W1:Y:S01]  /*5fb0*/  LDCU.64 UR40, c[0x0][0xb28] ;  /* 0x00016500ff2877ac */ /* 0x000e620008000a00 */
[----:B------:R-:W1:Y:S01]  /*5fc0*/  LDCU.128 UR56, c[0x0][0xb10] ;  /* 0x00016200ff3877ac */ /* 0x000e620008000c00 */
[----:B------:R-:W1:Y:S01]  /*5fd0*/  LDCU UR62, c[0x0][0x374] ;  /* 0x00006e80ff3e77ac */ /* 0x000e620008000800 */
[----:B------:R-:W-:Y:S01]  /*5fe0*/  UMOV UR53, URZ ;  /* 0x000000ff00357c82 */ /* 0x000fe20008000000 */
[----:B------:R-:W-:Y:S01]  /*5ff0*/  UMOV UR47, URZ ;  /* 0x000000ff002f7c82 */ /* 0x000fe20008000000 */
[----:B-1234-:R-:W-:-:S07]  /*6000*/  IMAD.IADD R37, R0, 0x1, R37 ;  /* 0x0000000100257824 */ /* 0x01efce00078e0225 */
.L_x_178:
[----:B------:R-:W-:Y:S02]  /*6010*/  LEA R0, R90, UR43, 0x3 ;  /* 0x0000002b5a007c11 */ /* 0x000fe4000f8e18ff */
[----:B------:R-:W-:Y:S02]  /*6020*/  SHF.L.U32 R2, R96, 0x1f, RZ ;  /* 0x0000001f60027819 */ /* 0x000fe400000006ff */
[----:B-1----:R-:W-:Y:S02]  /*6030*/  LEA R4, R90, UR43, 0x4 ;  /* 0x0000002b5a047c11 */ /* 0x002fe4000f8e20ff */
[----:B------:R-:W1:Y:S02]  /*6040*/  SYNCS.PHASECHK.TRANS64.TRYWAIT P0, [R0+URZ+0x70], R2 ;  /* 0x00007002000075a7 */ /* 0x000e6400080011ff */
[----:B-1----:R-:W-:Y:S05]  /*6050*/  @!P0 BRA `(.L_x_103) ;  /* 0x0000006c00cc8947 */ /* 0x002fea0003800000 */
.L_x_229:
[----:B------:R-:W-:Y:S01]  /*6060*/  R2UR UR7, R103 ;  /* 0x00000000670772ca */ /* 0x000fe200000e0000 */
[----:B------:R-:W2:Y:S01]  /*6070*/  LDS.128 R4, [R4+0xe0] ;  /* 0x0000e00004047984 */ /* 0x000ea20000000c00 */
[----:B-1----:R-:W-:Y:S01]  /*6080*/  VIADD R0, R0, 0x80 ;  /* 0x0000008000007836 */ /* 0x002fe20000000000 */
[----:B------:R-:W-:Y:S04]  /*6090*/  UISETP.GE.AND UP0, UPT, UR45, 0x1, UPT ;  /* 0x000000012d00788c */ /* 0x000fe8000bf06270 */
[----:B------:R-:W-:Y:S01]  /*60a0*/  PRMT R0, RZ, 0x654, R0 ;  /* 0x00000654ff007816 */ /* 0x000fe20000000000 */
[----:B------:R-:W-:Y:S01]  /*60b0*/  @!PT LDS RZ, [RZ] ;  /* 0x00000000fffff984 */ /* 0x000fe20000000800 */
[----:B------:R-:W-:Y:S01]  /*60c0*/  @!PT LDS RZ, [RZ] ;  /* 0x00000000fffff984 */ /* 0x000fe20000000800 */
[----:B------:R-:W-:Y:S01]  /*60d0*/  @!PT LDS RZ, [RZ] ;  /* 0x00000000fffff984 */ /* 0x000fe20000000800 */
[----:B------:R-:W-:Y:S01]  /*60e0*/  @!PT LDS RZ, [RZ] ;  /* 0x00000000fffff984 */ /* 0x000fe20000000800 */
[----:B------:R1:W-:Y:S06]  /*60f0*/  MEMBAR.ALL.CTA ;  /* 0x0000000000007992 */ /* 0x0003ec0000008000 */
[----:B-1----:R-:W1:Y:S02]  /*6100*/  FENCE.VIEW.ASYNC.S ;  /* 0x00000000000073c6 */ /* 0x002e640000000000 */
[----:B-1----:R1:W-:Y:S01]  /*6110*/  SYNCS.ARRIVE.TRANS64.RED.A1T0 RZ, [R0+URZ], RZ ;  /* 0x000000ff00ff79a7 */ /* 0x0023e200081004ff */
[----:B--2---:R-:W-:Y:S11]  /*6120*/  LOP3.LUT P0, RZ, R6, 0x1, RZ, 0xc0, !PT ;  /* 0x0000000106ff7812 */ /* 0x004ff6000780c0ff */
[----:B------:R-:W-:Y:S02]  /*6130*/  @!UPT UIADD3 URZ, UPT, UPT, URZ, URZ, URZ ;  /* 0x000000fffffff290 */ /* 0x000fe4000fffe0ff */
[----:B------:R-:W-:Y:S01]  /*6140*/  VOTEU.ANY UP1, P0 ;  /* 0x0000000000ff7886 */ /* 0x000fe20000020100 */
[----:B------:R-:W-:Y:S01]  /*6150*/  PLOP3.LUT P0, PT, PT, PT, UP1, 0x80, 0x8 ;  /* 0x000000000008781c */ /* 0x000fe20003f0f018 */
[----:B------:R-:W-:Y:S06]  /*6160*/  UP2UR UR4, UPR, URZ, 0x2 ;  /* 0x00000002ff047883 */ /* 0x000fec0008000000 */
[----:B------:R-:W-:Y:S06]  /*6170*/  IMAD.U32 R104, RZ, RZ, UR4 ;  /* 0x00000004ff687e24 */ /* 0x000fec000f8e00ff */
[----:B------:R-:W-:Y:S02]  /*6180*/  @P0 SHF.R.U32.HI R2, RZ, 0x10, R5 ;  /* 0x00000010ff020819 */ /* 0x000fe40000011605 */
[----:B------:R-:W-:Y:S02]  /*6190*/  @P0 MOV R3, R4 ;  /* 0x0000000400030202 */ /* 0x000fe40000000f00 */
[----:B------:R-:W-:Y:S02]  /*61a0*/  @P0 R2UR UR4, R2 ;  /* 0x00000000020402ca */ /* 0x000fe400000e0000 */
[----:B------:R-:W-:Y:S02]  /*61b0*/  @P0 LOP3.LUT R4, R5, 0xffff, RZ, 0xc0, !PT ;  /* 0x0000ffff05040812 */ /* 0x000fe400078ec0ff */
[----:B------:R-:W-:Y:S02]  /*61c0*/  @P0 R2UR UR6, R3 ;  /* 0x00000000030602ca */ /* 0x000fe400000e0000 */
[----:B------:R-:W-:Y:S07]  /*61d0*/  @P0 R2UR UR5, R4 ;  /* 0x00000000040502ca */ /* 0x000fee00000e0000 */
[----:B------:R-:W-:Y:S02]  /*61e0*/  @UP1 UMOV UR7, UR4 ;  /* 0x0000000400071c82 */ /* 0x000fe40008000000 */
[----:B------:R-:W-:Y:S02]  /*61f0*/  IMAD.U32 R103, RZ, RZ, UR7 ;  /* 0x00000007ff677e24 */ /* 0x000fe4000f8e00ff */
[----:B------:R-:W-:Y:S02]  /*6200*/  @UP1 UMOV UR38, UR6 ;  /* 0x0000000600261c82 */ /* 0x000fe40008000000 */
[----:B------:R-:W-:Y:S01]  /*6210*/  @UP1 UMOV UR37, UR5 ;  /* 0x0000000500251c82 */ /* 0x000fe20008000000 */
[----:B-1----:R-:W-:Y:S05]  /*6220*/  BRA.U !UP0, `(.L_x_104) ;  /* 0x0000000108cc7547 */ /* 0x002fea000b800000 */
[----:B------:R-:W1:Y:S01]  /*6230*/  LDCU UR12, c[0x0][0xb20] ;  /* 0x00016400ff0c77ac */ /* 0x000e620008000800 */
[----:B------:R-:W-:Y:S02]  /*6240*/  UIMAD.WIDE.U32 UR4, UR62, UR59, URZ ;  /* 0x0000003b3e0472a5 */ /* 0x000fe4000f8e00ff */
[----:B------:R-:W-:Y:S02]  /*6250*/  UIMAD.WIDE.U32 UR6, UR63, UR56, URZ ;  /* 0x000000383f0672a5 */ /* 0x000fe4000f8e00ff */
[----:B------:R-:W-:Y:S02]  /*6260*/  UISETP.NE.AND UP0, UPT, UR58, 0x1, UPT ;  /* 0x000000013a00788c */ /* 0x000fe4000bf05270 */
[----:B------:R-:W-:Y:S02]  /*6270*/  UIMAD.WIDE.U32 UR8, UR37, UR59, URZ ;  /* 0x0000003b250872a5 */ /* 0x000fe4000f8e00ff */
[----:B------:R-:W-:Y:S02]  /*6280*/  UIMAD.WIDE.U32 UR10, UR38, UR56, URZ ;  /* 0x00000038260a72a5 */ /* 0x000fe4000f8e00ff */
[----:B------:R-:W-:Y:S02]  /*6290*/  UISETP.NE.AND UP1, UPT, UR42, 0x1, UPT ;  /* 0x000000012a00788c */ /* 0x000fe4000bf25270 */
[----:B------:R-:W-:Y:S01]  /*62a0*/  UISETP.NE.AND UP2, UPT, UR45, 0x1, UPT ;  /* 0x000000012d00788c */ /* 0x000fe2000bf45270 */
[----:B------:R-:W-:Y:S02]  /*62b0*/  UMOV UR4, UR5 ;  /* 0x0000000500047c82 */ /* 0x000fe40008000000 */
[----:B-1----:R-:W-:Y:S03]  /*62c0*/  USHF.R.U32.HI UR5, URZ, UR12, UR4 ;  /* 0x0000000cff057299 */ /* 0x002fe60008011604 */
[----:B------:R-:W-:Y:S02]  /*62d0*/  UMOV UR4, UR7 ;  /* 0x0000000700047c82 */ /* 0x000fe40008000000 */
[----:B------:R-:W-:Y:S02]  /*62e0*/  USHF.R.U32.HI UR7, URZ, UR57, UR4 ;  /* 0x00000039ff077299 */ /* 0x000fe40008011604 */
[----:B------:R-:W-:Y:S02]  /*62f0*/  USEL UR4, UR62, UR5, !UP0 ;  /* 0x000000053e047287 */ /* 0x000fe4000c000000 */
[----:B------:R-:W-:Y:S01]  /*6300*/  USEL UR7, UR63, UR7, !UP1 ;  /* 0x000000073f077287 */ /* 0x000fe2000c800000 */
[----:B------:R-:W-:Y:S01]  /*6310*/  UMOV UR5, UR9 ;  /* 0x0000000900057c82 */ /* 0x000fe20008000000 */
[----:B------:R-:W-:Y:S02]  /*6320*/  UIMAD.WIDE.U32 UR8, UR4, UR40, URZ ;  /* 0x00000028040872a5 */ /* 0x000fe4000f8e00ff */
[----:B------:R-:W-:Y:S03]  /*6330*/  USHF.R.U32.HI UR6, URZ, UR12, UR5 ;  /* 0x0000000cff067299 */ /* 0x000fe60008011605 */
[----:B------:R-:W-:Y:S01]  /*6340*/  UMOV UR5, UR11 ;  /* 0x0000000b00057c82 */ /* 0x000fe20008000000 */
[----:B------:R-:W-:Y:S02]  /*6350*/  UIMAD.WIDE.U32 UR10, UR7, UR40, URZ ;  /* 0x00000028070a72a5 */ /* 0x000fe4000f8e00ff */
[----:B------:R-:W-:Y:S02]  /*6360*/  USHF.R.U32.HI UR12, URZ, UR57, UR5 ;  /* 0x00000039ff0c7299 */ /* 0x000fe40008011605 */
[----:B------:R-:W-:Y:S01]  /*6370*/  USEL UR6, UR37, UR6, !UP0 ;  /* 0x0000000625067287 */ /* 0x000fe2000c000000 */
[----:B------:R-:W-:Y:S02]  /*6380*/  UMOV UR5, UR9 ;  /* 0x0000000900057c82 */ /* 0x000fe40008000000 */
[----:B------:R-:W-:Y:S01]  /*6390*/  UMOV UR10, UR11 ;  /* 0x0000000b000a7c82 */ /* 0x000fe20008000000 */
[----:B------:R-:W-:Y:S02]  /*63a0*/  @UP2 USHF.R.U32.HI UR4, URZ, UR41, UR5 ;  /* 0x00000029ff042299 */ /* 0x000fe40008011605 */
[----:B------:R-:W-:Y:S02]  /*63b0*/  @UP2 USHF.R.U32.HI UR7, URZ, UR41, UR10 ;  /* 0x00000029ff072299 */ /* 0x000fe4000801160a */
[----:B------:R-:W-:Y:S02]  /*63c0*/  UIMAD UR4, UR45, UR4, URZ ;  /* 0x000000042d0472a4 */ /* 0x000fe4000f8e02ff */
[----:B------:R-:W-:Y:S02]  /*63d0*/  UIMAD.WIDE.U32 UR10, UR6, UR40, URZ ;  /* 0x00000028060a72a5 */ /* 0x000fe4000f8e00ff */
[----:B------:R-:W-:Y:S02]  /*63e0*/  USEL UR5, UR38, UR12, !UP1 ;  /* 0x0000000c26057287 */ /* 0x000fe4000c800000 */
[----:B------:R-:W-:Y:S02]  /*63f0*/  UIMAD UR8, UR45, UR7, URZ ;  /* 0x000000072d0872a4 */ /* 0x000fe4000f8e02ff */
[----:B------:R-:W-:Y:S03]  /*6400*/  UISETP.GE.AND UP0, UPT, UR6, UR4, UPT ;  /* 0x000000040600728c */ /* 0x000fe6000bf06270 */
[----:B------:R-:W-:Y:S01]  /*6410*/  UMOV UR4, UR11 ;  /* 0x0000000b00047c82 */ /* 0x000fe20008000000 */
[----:B------:R-:W-:Y:S02]  /*6420*/  UISETP.GE.OR UP0, UPT, UR5, UR8, UP0 ;  /* 0x000000080500728c */ /* 0x000fe40008706670 */
[----:B------:R-:W-:Y:S02]  /*6430*/  USHF.R.U32.HI UR4, URZ, UR41, UR4 ;  /* 0x00000029ff047299 */ /* 0x000fe40008011604 */
[----:B------:R-:W-:Y:S02]  /*6440*/  UIMAD.WIDE.U32 UR8, UR5, UR40, URZ ;  /* 0x00000028050872a5 */ /* 0x000fe4000f8e00ff */
[----:B------:R-:W-:Y:S02]  /*6450*/  USEL UR11, UR6, UR4, !UP2 ;  /* 0x00000004060b7287 */ /* 0x000fe4000d000000 */
[----:B------:R-:W-:Y:S02]  /*6460*/  UIADD3 UR8, UPT, UPT, -UR5, URZ, URZ ;  /* 0x000000ff05087290 */ /* 0x000fe4000fffe1ff */
[----:B------:R-:W-:Y:S01]  /*6470*/  UIADD3 UR10, UPT, UPT, -UR11, URZ, URZ ;  /* 0x000000ff0b0a7290 */ /* 0x000fe2000fffe1ff */
[----:B------:R-:W-:Y:S01]  /*6480*/  @!UP0 UMOV UR4, UR9 ;  /* 0x0000000900048c82 */ /* 0x000fe20008000000 */
[----:B------:R-:W-:Y:S02]  /*6490*/  UIADD3 UR9, UPT, UPT, -UR6, URZ, URZ ;  /* 0x000000ff06097290 */ /* 0x000fe4000fffe1ff */
[----:B------:R-:W-:Y:S02]  /*64a0*/  @!UP0 USHF.R.U32.HI UR4, URZ, UR41, UR4 ;  /* 0x00000029ff048299 */ /* 0x000fe40008011604 */
[----:B------:R-:W-:Y:S02]  /*64b0*/  UIMAD UR10, UR45, UR10, UR6 ;  /* 0x0000000a2d0a72a4 */ /* 0x000fe4000f8e0206 */
[----:B------:R-:W-:Y:S04]  /*64c0*/  @!UP0 USEL UR4, UR5, UR4, !UP2 ;  /* 0x0000000405048287 */ /* 0x000fe8000d000000 */
[----:B------:R-:W-:Y:S02]  /*64d0*/  @!UP0 UIMAD UR10, UR7, UR10, UR4 ;  /* 0x0000000a070a82a4 */ /* 0x000fe4000f8e0204 */
[----:B------:R-:W-:Y:S02]  /*64e0*/  @!UP0 UIADD3 UR11, UPT, UPT, UR11, -UR4, URZ ;  /* 0x800000040b0b8290 */ /* 0x000fe4000fffe0ff */
[----:B------:R-:W-:Y:S02]  /*64f0*/  UIMAD UR7, UR42, UR8, UR38 ;  /* 0x000000082a0772a4 */ /* 0x000fe4000f8e0226 */
[----:B------:R-:W-:Y:S02]  /*6500*/  @!UP0 UIMAD UR6, UR11, UR45, UR5 ;  /* 0x0000002d0b0682a4 */ /* 0x000fe4000f8e0205 */
[----:B------:R-:W-:Y:S01]  /*6510*/  UIMAD UR4, UR58, UR9, UR37 ;  /* 0x000000093a0472a4 */ /* 0x000fe2000f8e0225 */
[----:B------:R-:W-:Y:S02]  /*6520*/  @!UP0 UMOV UR5, UR10 ;  /* 0x0000000a00058c82 */ /* 0x000fe40008000000 */
[----:B------:R-:W-:Y:S02]  /*6530*/  UIMAD UR38, UR5, UR42, UR7 ;  /* 0x0000002a052672a4 */ /* 0x000fe4000f8e0207 */
[----:B------:R-:W-:Y:S11]  /*6540*/  UIMAD UR37, UR6, UR58, UR4 ;  /* 0x0000003a062572a4 */ /* 0x000ff6000f8e0204 */
[----:B------:R-:W-:Y:S01]  /*6550*/  @!UPT UIADD3 URZ, UPT, UPT, URZ, URZ, URZ ;  /* 0x000000fffffff290 */ /* 0x000fe2000fffe0ff */
.L_x_104:
[----:B------:R-:W-:Y:S01]  /*6560*/  UISETP.NE.AND UP0, UPT, UR39, 0x1, UPT ;  /* 0x000000012700788c */ /* 0x000fe2000bf05270 */
[----:B------:R-:W-:Y:S01]  /*6570*/  LOP3.LUT P0, RZ, R88, 0x3f0, RZ, 0xc0, !PT ;  /* 0x000003f058ff7812 */ /* 0x000fe2000780c0ff */
[----:B------:R-:W-:Y:S01]  /*6580*/  USHF.L.U32 UR50, UR28, 0x7, URZ ;  /* 0x000000071c327899 */ /* 0x000fe200080006ff */
[----:B------:R-:W-:Y:S01]  /*6590*/  BSSY.RECONVERGENT B6, `(.L_x_105) ;  /* 0x0000034000067945 */ /* 0x000fe20003800200 */
[----:B------:R-:W-:Y:S01]  /*65a0*/  USHF.L.U32 UR49, UR24, 0x8, URZ ;  /* 0x0000000818317899 */ /* 0x000fe200080006ff */
[----:B------:R-:W-:Y:S06]  /*65b0*/  IADD3 R90, PT, PT, R90, 0x1, RZ ;  /* 0x000000015a5a7810 */ /* 0x000fec0007ffe0ff */
[----:B------:R-:W1:Y:S01]  /*65c0*/  @!UP0 LDCU.128 UR12, c[0x0][0xb10] ;  /* 0x00016200ff0c87ac */ /* 0x000e620008000c00 */
[----:B------:R-:W2:Y:S01]  /*65d0*/  @!UP0 LDCU UR5, c[0x0][0xb0c] ;  /* 0x00016180ff0587ac */ /* 0x000ea20008000800 */
[----:B------:R-:W3:Y:S01]  /*65e0*/  @!UP0 LDCU UR10, c[0x0][0xb20] ;  /* 0x00016400ff0a87ac */ /* 0x000ee20008000800 */
[----:B-1----:R-:W-:Y:S02]  /*65f0*/  UIMAD.WIDE.U32 UR8, UR38, UR12, URZ ;  /* 0x0000000c260872a5 */ /* 0x002fe4000f8e00ff */
[----:B------:R-:W-:Y:S02]  /*6600*/  UIMAD.WIDE.U32 UR6, UR37, UR15, URZ ;  /* 0x0000000f250672a5 */ /* 0x000fe4000f8e00ff */
[----:B------:R-:W-:Y:S03]  /*6610*/  @!UP0 UISETP.NE.AND UP1, UPT, UR14, 0x1, UPT ;  /* 0x000000010e00888c */ /* 0x000fe6000bf25270 */
[----:B------:R-:W-:Y:S01]  /*6620*/  @!UP0 UMOV UR4, UR9 ;  /* 0x0000000900048c82 */ /* 0x000fe20008000000 */
[----:B--2---:R-:W-:Y:S02]  /*6630*/  @!UP0 UISETP.NE.AND UP2, UPT, UR5, 0x1, UPT ;  /* 0x000000010500888c */ /* 0x004fe4000bf45270 */
[----:B------:R-:W-:Y:S01]  /*6640*/  @!UP0 USHF.R.U32.HI UR4, URZ, UR13, UR4 ;  /* 0x0000000dff048299 */ /* 0x000fe20008011604 */
[----:B------:R-:W-:Y:S02]  /*6650*/  @!UP0 UMOV UR6, UR7 ;  /* 0x0000000700068c82 */ /* 0x000fe40008000000 */
[----:B---3--:R-:W-:Y:S02]  /*6660*/  @!UP0 USHF.R.U32.HI UR6, URZ, UR10, UR6 ;  /* 0x0000000aff068299 */ /* 0x008fe40008011606 */
[----:B------:R-:W-:Y:S02]  /*6670*/  @!UP0 USEL UR7, UR38, UR4, !UP2 ;  /* 0x0000000426078287 */ /* 0x000fe4000d000000 */
[----:B------:R-:W-:Y:S04]  /*6680*/  @!UP0 USEL UR6, UR37, UR6, !UP1 ;  /* 0x0000000625068287 */ /* 0x000fe8000c800000 */
[----:B------:R-:W-:Y:S02]  /*6690*/  @!UP0 UIADD3 UR4, UPT, UPT, -UR7, UR6, URZ ;  /* 0x0000000607048290 */ /* 0x000fe4000fffe1ff */
[----:B------:R-:W-:Y:S02]  /*66a0*/  @!UP0 UIADD3 UR6, UPT, UPT, UR7, -UR6, URZ ;  /* 0x8000000607068290 */ /* 0x000fe4000fffe0ff */
[----:B------:R-:W-:Y:S02]  /*66b0*/  @!UP0 UIMAD UR38, UR4, UR5, UR38 ;  /* 0x00000005042682a4 */ /* 0x000fe4000f8e0226 */
[----:B------:R-:W-:Y:S01]  /*66c0*/  @!UP0 UIMAD UR37, UR6, UR14, UR37 ;  /* 0x0000000e062582a4 */ /* 0x000fe2000f8e0225 */
[----:B------:R-:W-:Y:S11]  /*66d0*/  @!P0 BRA `(.L_x_106) ;  /* 0x00000000007c8947 */ /* 0x000ff60003800000 */
[----:B------:R-:W1:Y:S01]  /*66e0*/  LDCU.64 UR8, c[0x4][0x80] ;  /* 0x01001000ff0877ac */ /* 0x000e620008000a00 */
[----:B------:R-:W-:Y:S01]  /*66f0*/  MOV R2, 0x0 ;  /* 0x0000000000027802 */ /* 0x000fe20000000f00 */
[----:B------:R-:W-:Y:S02]  /*6700*/  HFMA2 R12, -RZ, RZ, 0, 5.9604644775390625e-08 ;  /* 0x00000001ff0c7431 */ /* 0x000fe400000001ff */
[----:B------:R-:W-:Y:S01]  /*6710*/  IMAD.MOV.U32 R8, RZ, RZ, 0x70 ;  /* 0x00000070ff087424 */ /* 0x000fe200078e00ff */
[----:B------:R2:W3:Y:S01]  /*6720*/  LDC.64 R14, c[0x4][R2] ;  /* 0x01000000020e7b82 */ /* 0x0004e20000000a00 */
[----:B------:R-:W4:Y:S01]  /*6730*/  LDCU.64 UR6, c[0x4][0x88] ;  /* 0x01001100ff0677ac */ /* 0x000f220008000a00 */
[----:B------:R-:W-:Y:S01]  /*6740*/  IMAD.MOV.U32 R13, RZ, RZ, RZ ;  /* 0x000000ffff0d7224 */ /* 0x000fe200078e00ff */
[----:B------:R-:W2:Y:S01]  /*6750*/  LDCU.64 UR4, c[0x4][0x8] ;  /* 0x01000100ff0477ac */ /* 0x000ea20008000a00 */
[----:B-1----:R-:W-:Y:S01]  /*6760*/  MOV R5, UR9 ;  /* 0x0000000900057c02 */ /* 0x002fe20008000f00 */
[----:B------:R-:W-:Y:S01]  /*6770*/  IMAD.U32 R4, RZ, RZ, UR8 ;  /* 0x00000008ff047e24 */ /* 0x000fe2000f8e00ff */
[----:B----4-:R-:W-:Y:S01]  /*6780*/  MOV R7, UR7 ;  /* 0x0000000700077c02 */ /* 0x010fe20008000f00 */
[----:B------:R-:W-:Y:S01]  /*6790*/  IMAD.U32 R6, RZ, RZ, UR6 ;  /* 0x00000006ff067e24 */ /* 0x000fe2000f8e00ff */
[----:B--2---:R-:W-:Y:S01]  /*67a0*/  MOV R11, UR5 ;  /* 0x00000005000b7c02 */ /* 0x004fe20008000f00 */
[----:B------:R-:W-:Y:S02]  /*67b0*/  IMAD.U32 R10, RZ, RZ, UR4 ;  /* 0x00000004ff0a7e24 */ /* 0x000fe4000f8e00ff */
[----:B------:R-:W-:Y:S07]  /*67c0*/  LEPC R20, `(.L_x_107) ;  /* 0x000000001014794e */ /* 0x000fee0000000000 */
[----:B---3-5:R-:W-:Y:S05]  /*67d0*/  CALL.ABS.NOINC R14 ;  /* 0x000000000e007343 */ /* 0x028fea0003c00000 */
.L_x_107:
[----:B------:R-:W1:Y:S01]  /*67e0*/  LDCU.64 UR8, c[0x4][0x80] ;  /* 0x01001000ff0877ac */ /* 0x000e620008000a00 */
[----:B------:R-:W2:Y:S01]  /*67f0*/  LDC.64 R2, c[0x4][R2] ;  /* 0x0100000002027b82 */ /* 0x000ea20000000a00 */
[----:B------:R-:W-:Y:S02]  /*6800*/  HFMA2 R12, -RZ, RZ, 0, 5.9604644775390625e-08 ;  /* 0x00000001ff0c7431 */ /* 0x000fe400000001ff */
[----:B------:R-:W-:Y:S02]  /*6810*/  IMAD.MOV.U32 R8, RZ, RZ, 0x70 ;  /* 0x00000070ff087424 */ /* 0x000fe400078e00ff */
[----:B------:R-:W-:Y:S01]  /*6820*/  IMAD.MOV.U32 R13, RZ, RZ, RZ ;  /* 0x000000ffff0d7224 */ /* 0x000fe200078e00ff */
[----:B------:R-:W3:Y:S01]  /*6830*/  LDCU.64 UR6, c[0x4][0x88] ;  /* 0x01001100ff0677ac */ /* 0x000ee20008000a00 */
[----:B------:R-:W4:Y:S01]  /*6840*/  LDCU.64 UR4, c[0x4][0x8] ;  /* 0x01000100ff0477ac */ /* 0x000f220008000a00 */
[----:B-1----:R-:W-:Y:S02]  /*6850*/  MOV R4, UR8 ;  /* 0x0000000800047c02 */ /* 0x002fe40008000f00 */
[----:B------:R-:W-:Y:S02]  /*6860*/  MOV R5, UR9 ;  /* 0x0000000900057c02 */ /* 0x000fe40008000f00 */
[----:B---3--:R-:W-:Y:S01]  /*6870*/  MOV R7, UR7 ;  /* 0x0000000700077c02 */ /* 0x008fe20008000f00 */
[----:B------:R-:W-:Y:S01]  /*6880*/  IMAD.U32 R6, RZ, RZ, UR6 ;  /* 0x00000006ff067e24 */ /* 0x000fe2000f8e00ff */
[----:B----4-:R-:W-:Y:S01]  /*6890*/  MOV R11, UR5 ;  /* 0x00000005000b7c02 */ /* 0x010fe20008000f00 */
[----:B------:R-:W-:Y:S02]  /*68a0*/  IMAD.U32 R10, RZ, RZ, UR4 ;  /* 0x00000004ff0a7e24 */ /* 0x000fe4000f8e00ff */
[----:B------:R-:W-:Y:S07]  /*68b0*/  LEPC R20, `(.L_x_106) ;  /* 0x000000001014794e */ /* 0x000fee0000000000 */
[----:B--2---:R-:W-:Y:S05]  /*68c0*/  CALL.ABS.NOINC R2 ;  /* 0x0000000002007343 */ /* 0x004fea0003c00000 */
.L_x_106:
[----:B------:R-:W-:Y:S05]  /*68d0*/  BSYNC.RECONVERGENT B6 ;  /* 0x0000000000067941 */ /* 0x000fea0003800200 */
.L_x_105:
[----:B------:R-:W-:Y:S02]  /*68e0*/  R2UR UR6, R87 ;  /* 0x00000000570672ca */ /* 0x000fe400000e0000 */
[----:B------:R-:W-:Y:S02]  /*68f0*/  R2UR UR5, R102 ;  /* 0x00000000660572ca */ /* 0x000fe400000e0000 */
[----:B------:R-:W-:Y:S02]  /*6900*/  R2UR UR4, R101 ;  /* 0x00000000650472ca */ /* 0x000fe400000e0000 */
[----:B------:R-:W-:Y:S02]  /*6910*/  ISETP.NE.U32.AND P4, PT, R80, RZ, PT ;  /* 0x000000ff5000720c */ /* 0x000fe40003f85070 */
[----:B------:R-:W-:Y:S02]  /*6920*/  ISETP.NE.U32.AND P2, PT, RZ, UR60, PT ;  /* 0x0000003cff007c0c */ /* 0x000fe4000bf45070 */
[----:B------:R-:W-:Y:S02]  /*6930*/  ISETP.NE.AND.EX P4, PT, R81, RZ, PT, P4 ;  /* 0x000000ff5100720c */ /* 0x000fe40003f85340 */
[----:B------:R-:W-:Y:S01]  /*6940*/  ISETP.NE.AND.EX P2, PT, RZ, UR61, PT, P2 ;  /* 0x0000003dff007c0c */ /* 0x000fe2000bf45320 */
[----:B------:R-:W-:Y:S02]  /*6950*/  UISETP.NE.AND UP2, UPT, UR6, URZ, UPT ;  /* 0x000000ff0600728c */ /* 0x000fe4000bf45270 */
[----:B------:R-:W-:Y:S04]  /*6960*/  UISETP.NE.U32.AND UP0, UPT, UR5, URZ, UPT ;  /* 0x000000ff0500728c */ /* 0x000fe8000bf05070 */
[----:B------:R-:W-:Y:S01]  /*6970*/  UISETP.NE.AND.EX UP1, UPT, UR4, URZ, UPT, UP0 ;  /* 0x000000ff0400728c */ /* 0x000fe2000bf25300 */
[----:B------:R-:W-:Y:S01]  /*6980*/  PLOP3.LUT P1, PT, PT, PT, UP2, 0x80, 0x8 ;  /* 0x000000000008781c */ /* 0x000fe20003f2f028 */
[----:B------:R-:W-:Y:S03]  /*6990*/  UPLOP3.LUT UP0, UPT, UPT, UPT, UPT, 0x40, 0x4 ;  /* 0x000000000004789c */ /* 0x000fe60003f0e870 */
[----:B------:R-:W-:Y:S06]  /*69a0*/  @UP2 UPLOP3.LUT UP0, UPT, UPT, UPT, UP1, 0x80, 0x8 ;  /* 0x000000000008289c */ /* 0x000fec0003f0f010 */
[----:B------:R-:W-:Y:S01]  /*69b0*/  PLOP3.LUT P0, PT, PT, PT, UP0, 0x80, 0x8 ;  /* 0x000000000008781c */ /* 0x000fe20003f0f008 */
[----:B------:R-:W-:Y:S01]  /*69c0*/  @!UPT UIADD3 URZ, UPT, UPT, URZ, URZ, URZ ;  /* 0x000000fffffff290 */ /* 0x000fe2000fffe0ff */
[----:B------:R-:W-:Y:S11]  /*69d0*/  BRA.U !UP1, `(.L_x_108) ;  /* 0x0000000109407547 */ /* 0x000ff6000b800000 */
[----:B------:R-:W-:Y:S01]  /*69e0*/  UISETP.NE.U32.AND UP0, UPT, UR60, URZ, UPT ;  /* 0x000000ff3c00728c */ /* 0x000fe2000bf05070 */
[----:B------:R-:W-:Y:S01]  /*69f0*/  R2UR UR6, R102 ;  /* 0x00000000660672ca */ /* 0x000fe200000e0000 */
[----:B------:R-:W1:Y:S01]  /*6a00*/  LDCU.64 UR8, c[0x0][0x358] ;  /* 0x00006b00ff0877ac */ /* 0x000e620008000a00 */
[----:B------:R-:W-:Y:S02]  /*6a10*/  HFMA2 R83, -RZ, RZ, 0, 5.9604644775390625e-08 ;  /* 0x00000001ff537431 */ /* 0x000fe400000001ff */
[----:B------:R-:W-:Y:S01]  /*6a20*/  IMAD.MOV.U32 R0, RZ, RZ, 0x1 ;  /* 0x00000001ff007424 */ /* 0x000fe200078e00ff */
[----:B------:R-:W-:Y:S06]  /*6a30*/  UISETP.NE.AND.EX UP0, UPT, UR61, URZ, UPT, UP0 ;  /* 0x000000ff3d00728c */ /* 0x000fec000bf05300 */
[----:B------:R-:W-:Y:S05]  /*6a40*/  PLOP3.LUT P3, PT, PT, PT, UP0, 0x80, 0x8 ;  /* 0x000000000008781c */ /* 0x000fea0003f6f008 */
[----:B------:R-:W2:Y:S01]  /*6a50*/  @UP0 LDCU.64 UR4, c[0x0][0x888] ;  /* 0x00011100ff0407ac */ /* 0x000ea20008000a00 */
[----:B------:R-:W-:Y:S07]  /*6a60*/  @UP0 UIMAD UR6, UR36, UR6, URZ ;  /* 0x00000006240602a4 */ /* 0x000fee000f8e02ff */
[----:B------:R-:W-:Y:S01]  /*6a70*/  @!P3 PRMT R83, R0, 0x7610, R83 ;  /* 0x000076100053b816 */ /* 0x000fe20000000053 */
[----:B--2---:R-:W-:Y:S06]  /*6a80*/  @UP0 UIMAD.WIDE UR4, UR6, 0x4, UR4 ;  /* 0x00000004060408a5 */ /* 0x004fec000f8e0204 */
[----:B------:R-:W-:Y:S02]  /*6a90*/  IMAD.U32 R2, RZ, RZ, UR4 ;  /* 0x00000004ff027e24 */ /* 0x000fe4000f8e00ff */
[----:B------:R-:W-:Y:S03]  /*6aa0*/  IMAD.U32 R3, RZ, RZ, UR5 ;  /* 0x00000005ff037e24 */ /* 0x000fe6000f8e00ff */
[----:B------:R-:W2:Y:S02]  /*6ab0*/  @!UP0 LDCU UR4, c[0x0][0x880] ;  /* 0x00011000ff0487ac */ /* 0x000ea40008000800 */
[----:B-1---5:R1:W5:Y:S02]  /*6ac0*/  @P3 LDG.E R45, desc[UR8][R2.64] ;  /* 0x00000008022d3981 */ /* 0x022364000c1e1900 */
[----:B-12---:R-:W-:Y:S02]  /*6ad0*/  @!P3 MOV R45, UR4 ;  /* 0x00000004002dbc02 */ /* 0x006fe40008000f00 */
.L_x_108:
[----:B------:R-:W-:Y:S05]  /*6ae0*/  @!P4 BRA `(.L_x_109) ;  /* 0x000000000024c947 */ /* 0x000fea0003800000 */
[----:B------:R-:W-:Y:S01]  /*6af0*/  ISETP.NE.U32.AND P3, PT, R46, RZ, PT ;  /* 0x000000ff2e00720c */ /* 0x000fe20003f65070 */
[----:B------:R-:W1:Y:S03]  /*6b00*/  LDCU.64 UR4, c[0x0][0x358] ;  /* 0x00006b00ff0477ac */ /* 0x000e660008000a00 */
[----:B------:R-:W-:Y:S11]  /*6b10*/  ISETP.NE.AND.EX P3, PT, R47, RZ, PT, P3 ;  /* 0x000000ff2f00720c */ /* 0x000ff60003f65330 */
[----:B------:R-:W-:Y:S02]  /*6b20*/  @!UPT UIADD3 URZ, UPT, UPT, URZ, URZ, URZ ;  /* 0x000000fffffff290 */ /* 0x000fe4000fffe0ff */
[----:B------:R-:W2:Y:S01]  /*6b30*/  @P3 LDC.64 R2, c[0x0][0x8a8] ;  /* 0x00022a00ff023b82 */ /* 0x000ea20000000a00 */
[----:B------:R-:W-:Y:S04]  /*6b40*/  @P3 IMAD R0, R80, UR36, RZ ;  /* 0x0000002450003c24 */ /* 0x000fe8000f8e02ff */
[----:B--2---:R-:W-:Y:S05]  /*6b50*/  @P3 IMAD.WIDE R2, R0, 0x4, R2 ;  /* 0x0000000400023825 */ /* 0x004fea00078e0202 */
[----:B-1---5:R1:W5:Y:S02]  /*6b60*/  @P3 LDG.E R38, desc[UR4][R2.64] ;  /* 0x0000000402263981 */ /* 0x022364000c1e1900 */
[----:B-1----:R-:W2:Y:S02]  /*6b70*/  @!P3 LDC R38, c[0x0][0x8a0] ;  /* 0x00022800ff26bb82 */ /* 0x002ea40000000800 */
.L_x_109:
[----:B-----5:R-:W-:Y:S01]  /*6b80*/  FSETP.NEU.AND P3, PT, R45, RZ, PT ;  /* 0x000000ff2d00720b */ /* 0x020fe20003f6d000 */
[----:B------:R-:W-:Y:S01]  /*6b90*/  IMAD.SHL.U32 R108, R44, 0x4, RZ ;  /* 0x000000042c6c7824 */ /* 0x000fe200078e00ff */
[----:B------:R-:W-:Y:S01]  /*6ba0*/  SEL R3, RZ, 0xffffffff, P2 ;  /* 0xffffffffff037807 */ /* 0x000fe20001000000 */
[----:B------:R-:W-:Y:S01]  /*6bb0*/  IMAD.SHL.U32 R111, R98, 0x10, RZ ;  /* 0x00000010626f7824 */ /* 0x000fe200078e00ff */
[----:B------:R-:W-:Y:S01]  /*6bc0*/  @P1 LOP3.LUT P2, RZ, R83, 0xff, RZ, 0xc0, !PT ;  /* 0x000000ff53ff1812 */ /* 0x000fe2000784c0ff */
[----:B------:R-:W-:Y:S01]  /*6bd0*/  VIADD R107, R108, UR43 ;  /* 0x0000002b6c6b7c36 */ /* 0x000fe20008000000 */
[----:B------:R-:W-:Y:S01]  /*6be0*/  @P1 SEL R0, RZ, 0xffffffff, P3 ;  /* 0xffffffffff001807 */ /* 0x000fe20001800000 */
[----:B------:R-:W-:Y:S01]  /*6bf0*/  IMAD.MOV.U32 R113, RZ, RZ, -0x10 ;  /* 0xfffffff0ff717424 */ /* 0x000fe200078e00ff */
[----:B------:R-:W-:Y:S01]  /*6c00*/  LEA R109, R36, UR43, 0x3 ;  /* 0x0000002b246d7c11 */ /* 0x000fe2000f8e18ff */
[----:B------:R-:W-:Y:S01]  /*6c10*/  IMAD.SHL.U32 R112, R99, 0x10, RZ ;  /* 0x0000001063707824 */ /* 0x000fe200078e00ff */
[----:B------:R-:W-:Y:S01]  /*6c20*/  @P0 SEL R0, R3, R0, !P2 ;  /* 0x0000000003000207 */ /* 0x000fe20005000000 */
[C---:B------:R-:W-:Y:S01]  /*6c30*/  IMAD.IADD R94, R107.reuse, 0x1, R111 ;  /* 0x000000016b5e7824 */ /* 0x040fe200078e026f */
[----:B------:R-:W-:Y:S01]  /*6c40*/  PLOP3.LUT P2, PT, PT, PT, UP1, 0x80, 0x8 ;  /* 0x000000000008781c */ /* 0x000fe20003f4f018 */
[----:B------:R-:W-:Y:S01]  /*6c50*/  IMAD.IADD R106, R107, 0x1, R112 ;  /* 0x000000016b6a7824 */ /* 0x000fe200078e0270 */
[----:B------:R-:W-:Y:S01]  /*6c60*/  @P1 LOP3.LUT R0, R0, 0x1, RZ, 0xc0, !PT ;  /* 0x0000000100001812 */ /* 0x000fe200078ec0ff */
[----:B------:R-:W-:Y:S01]  /*6c70*/  IMAD.IADD R92, R112, 0x1, R94 ;  /* 0x00000001705c7824 */ /* 0x000fe200078e025e */
[----:B------:R-:W-:Y:S01]  /*6c80*/  LOP3.LUT P4, R89, R83, 0xff, RZ, 0xc0, !PT ;  /* 0x000000ff53597812 */ /* 0x000fe2000788c0ff */
[----:B------:R-:W-:Y:S01]  /*6c90*/  BSSY B1, `(.L_x_110) ;  /* 0x0000049000017945 */ /* 0x000fe20003800000 */
[----:B------:R-:W-:Y:S01]  /*6ca0*/  ISETP.NE.U32.OR P5, PT, R0, 0x1, !P1 ;  /* 0x000000010000780c */ /* 0x000fe20004fa5470 */
[----:B------:R-:W-:Y:S01]  /*6cb0*/  IMAD.MOV.U32 R114, RZ, RZ, 0x1 ;  /* 0x00000001ff727424 */ /* 0x000fe200078e00ff */
[----:B------:R-:W-:Y:S01]  /*6cc0*/  SEL R2, RZ, 0xffffffff, P3 ;  /* 0xffffffffff027807 */ /* 0x000fe20001800000 */
[----:B------:R-:W-:Y:S01]  /*6cd0*/  IMAD R39, R36, 0x100, R37 ;  /* 0x0000010024277824 */ /* 0x000fe200078e0225 */
[----:B------:R-:W-:Y:S01]  /*6ce0*/  P2R R105, PR, RZ, 0x20 ;  /* 0x00000020ff697803 */ /* 0x000fe20000000000 */
[----:B------:R-:W-:Y:S01]  /*6cf0*/  IMAD.MOV.U32 R110, RZ, RZ, RZ ;  /* 0x000000ffff6e7224 */ /* 0x000fe200078e00ff */
[----:B------:R-:W-:Y:S02]  /*6d00*/  CS2R R78, SRZ ;  /* 0x00000000004e7805 */ /* 0x000fe4000001ff00 */
[----:B------:R-:W-:Y:S02]  /*6d10*/  @P2 SEL R2, R3, R2, !P4 ;  /* 0x0000000203022207 */ /* 0x000fe40006000000 */
[----:B------:R-:W-:Y:S02]  /*6d20*/  CS2R R76, SRZ ;  /* 0x00000000004c7805 */ /* 0x000fe4000001ff00 */
[----:B------:R-:W-:Y:S02]  /*6d30*/  CS2R R74, SRZ ;  /* 0x00000000004a7805 */ /* 0x000fe4000001ff00 */
[----:B------:R-:W-:Y:S02]  /*6d40*/  CS2R R72, SRZ ;  /* 0x0000000000487805 */ /* 0x000fe4000001ff00 */
[----:B------:R-:W-:Y:S02]  /*6d50*/  LOP3.LUT R2, R2, 0x1, RZ, 0xc0, !PT ;  /* 0x0000000102027812 */ /* 0x000fe400078ec0ff */
[----:B------:R-:W-:Y:S02]  /*6d60*/  CS2R R70, SRZ ;  /* 0x0000000000467805 */ /* 0x000fe4000001ff00 */
[----:B------:R-:W-:Y:S02]  /*6d70*/  @P5 SHF.L.U32 R0, RZ, 0x1f, RZ ;  /* 0x0000001fff005819 */ /* 0x000fe400000006ff */
[----:B------:R-:W-:Y:S02]  /*6d80*/  CS2R R68, SRZ ;  /* 0x0000000000447805 */ /* 0x000fe4000001ff00 */
[----:B------:R-:W-:Y:S02]  /*6d90*/  ISETP.NE.U32.AND P2, PT, R2, 0x1, PT ;  /* 0x000000010200780c */ /* 0x000fe40003f45070 */
[----:B------:R-:W-:Y:S01]  /*6da0*/  CS2R R66, SRZ ;  /* 0x0000000000427805 */ /* 0x000fe2000001ff00 */
[----:B------:R1:W3:Y:S01]  /*6db0*/  @P5 SYNCS.PHASECHK.TRANS64.TRYWAIT P1, [UR43+0x20], R0 ;  /* 0x00002000ff0055a7 */ /* 0x0002e2000802112b */
[----:B------:R-:W-:Y:S02]  /*6dc0*/  CS2R R64, SRZ ;  /* 0x0000000000407805 */ /* 0x000fe4000001ff00 */
[----:B------:R-:W-:Y:S02]  /*6dd0*/  P2R R115, PR, RZ, 0x4 ;  /* 0x00000004ff737803 */ /* 0x000fe40000000000 */
[----:B------:R-:W-:Y:S02]  /*6de0*/  CS2R R62, SRZ ;  /* 0x00000000003e7805 */ /* 0x000fe4000001ff00 */
[----:B------:R-:W-:Y:S02]  /*6df0*/  ISETP.NE.U32.AND P2, PT, R82, 0x1, PT ;  /* 0x000000015200780c */ /* 0x000fe40003f45070 */
[----:B------:R-:W-:Y:S02]  /*6e00*/  CS2R R60, SRZ ;  /* 0x00000000003c7805 */ /* 0x000fe4000001ff00 */
[----:B------:R-:W-:Y:S02]  /*6e10*/  CS2R R58, SRZ ;  /* 0x00000000003a7805 */ /* 0x000fe4000001ff00 */
[----:B------:R-:W-:Y:S02]  /*6e20*/  CS2R R56, SRZ ;  /* 0x0000000000387805 */ /* 0x000fe4000001ff00 */
[----:B------:R-:W-:Y:S02]  /*6e30*/  SEL R113, R113, 0x10, !P2 ;  /* 0x0000001071717807 */ /* 0x000fe40005000000 */
[----:B------:R-:W-:Y:S02]  /*6e40*/  CS2R R54, SRZ ;  /* 0x0000000000367805 */ /* 0x000fe4000001ff00 */
[----:B------:R-:W-:Y:S02]  /*6e50*/  CS2R R52, SRZ ;  /* 0x0000000000347805 */ /* 0x000fe4000001ff00 */
[----:B------:R-:W-:Y:S02]  /*6e60*/  CS2R R50, SRZ ;  /* 0x0000000000327805 */ /* 0x000fe4000001ff00 */
[----:B------:R-:W-:Y:S01]  /*6e70*/  CS2R R48, SRZ ;  /* 0x0000000000307805 */ /* 0x000fe2000001ff00 */
[----:B------:R-:W-:Y:S02]  /*6e80*/  IMAD.IADD R107, R107, 0x1, R113 ;  /* 0x000000016b6b7824 */ /* 0x000fe400078e0271 */
[C---:B------:R-:W-:Y:S02]  /*6e90*/  IMAD.IADD R95, R113.reuse, 0x1, R106 ;  /* 0x00000001715f7824 */ /* 0x040fe400078e026a */
[C---:B------:R-:W-:Y:S02]  /*6ea0*/  IMAD.IADD R93, R113.reuse, 0x1, R94 ;  /* 0x00000001715d7824 */ /* 0x040fe400078e025e */
[----:B------:R-:W-:Y:S01]  /*6eb0*/  IMAD.IADD R91, R113, 0x1, R92 ;  /* 0x00000001715b7824 */ /* 0x000fe200078e025c */
[----:B-1----:R-:W-:Y:S04]  /*6ec0*/  SHF.L.U32 R0, R97, 0x1f, RZ ;  /* 0x0000001f61007819 */ /* 0x002fe800000006ff */
[----:B------:R1:W4:Y:S01]  /*6ed0*/  SYNCS.PHASECHK.TRANS64.TRYWAIT P0, [R109+URZ+0x90], R0 ;  /* 0x000090006d0075a7 */ /* 0x00032200080011ff */
[----:B---3--:R-:W-:Y:S01]  /*6ee0*/  @P5 SEL R114, RZ, 0x1, !P1 ;  /* 0x00000001ff725807 */ /* 0x008fe20004800000 */
[----:B-1----:R-:W-:Y:S06]  /*6ef0*/  @!P5 BRA `(.L_x_111) ;  /* 0x000000000088d947 */ /* 0x002fec0003800000 */
[----:B------:R-:W-:Y:S01]  /*6f00*/  IMAD.MOV.U32 R78, RZ, RZ, RZ ;  /* 0x000000ffff4e7224 */ /* 0x000fe200078e00ff */
[----:B------:R-:W-:Y:S01]  /*6f10*/  ISETP.NE.AND P1, PT, R114, RZ, PT ;  /* 0x000000ff7200720c */ /* 0x000fe20003f25270 */
[----:B------:R-:W-:Y:S01]  /*6f20*/  BSSY B0, `(.L_x_112) ;  /* 0x0000014000007945 */ /* 0x000fe20003800000 */
[----:B------:R-:W-:Y:S02]  /*6f30*/  CS2R R50, SRZ ;  /* 0x0000000000327805 */ /* 0x000fe4000001ff00 */
        /* <DEDUP_REMOVED lines=13> */
[----:B------:R-:W-:Y:S01]  /*7010*/  CS2R R76, SRZ ;  /* 0x00000000004c7805 */ /* 0x000fe2000001ff00 */
[----:B------:R-:W-:Y:S06]  /*7020*/  @P1 BRA `(.L_x_113) ;  /* 0x00000000000c1947 */ /* 0x000fec0003800000 */
[----:B------:R-:W-:Y:S04]  /*7030*/  SHF.L.U32 R3, RZ, 0x1f, RZ ;  /* 0x0000001fff037819 */ /* 0x000fe800000006ff */
[----:B------:R-:W1:Y:S02]  /*7040*/  SYNCS.PHASECHK.TRANS64.TRYWAIT P1, [UR43+0x20], R3 ;  /* 0x00002003ff0075a7 */ /* 0x000e64000802112b */
[----:B-1----:R-:W-:Y:S05]  /*7050*/  @!P1 BRA `(.L_x_114) ;  /* 0x0000005c00e09947 */ /* 0x002fea0003800000 */
.L_x_113:
[----:B------:R-:W-:Y:S05]  /*7060*/  BSYNC B0 ;  /* 0x0000000000007941 */ /* 0x000fea0003800000 */
.L_x_112:
[----:B------:R-:W-:Y:S01]  /*7070*/  ISETP.NE.AND P1, PT, R115, RZ, PT ;  /* 0x000000ff7300720c */ /* 0x000fe20003f25270 */
[----:B------:R-:W-:Y:S11]  /*7080*/  HFMA2 R110, -RZ, RZ, 0, 5.9604644775390625e-08 ;  /* 0x00000001ff6e7431 */ /* 0x000ff600000001ff */
[----:B------:R-:W-:Y:S01]  /*7090*/  @!UPT UIADD3 URZ, UPT, UPT, URZ, URZ, URZ ;  /* 0x000000fffffff290 */ /* 0x000fe2000fffe0ff */
[----:B------:R3:W1:Y:S04]  /*70a0*/  @P1 LDS.128 R48, [R108+UR43+0x400] ;  /* 0x0004002b6c301984 */ /* 0x0006680008000c00 */
[----:B------:R3:W1:Y:S04]  /*70b0*/  @P1 LDS.128 R52, [R107+0x400] ;  /* 0x000400006b341984 */ /* 0x0006680000000c00 */
[----:B------:R3:W1:Y:S04]  /*70c0*/  @P1 LDS.128 R56, [R106+0x400] ;  /* 0x000400006a381984 */ /* 0x0006680000000c00 */
[----:B------:R3:W1:Y:S04]  /*70d0*/  @P1 LDS.128 R60, [R95+0x400] ;  /* 0x000400005f3c1984 */ /* 0x0006680000000c00 */
[----:B------:R3:W1:Y:S04]  /*70e0*/  @P1 LDS.128 R64, [R94+0x400] ;  /* 0x000400005e401984 */ /* 0x0006680000000c00 */
[----:B------:R3:W1:Y:S04]  /*70f0*/  @P1 LDS.128 R68, [R93+0x400] ;  /* 0x000400005d441984 */ /* 0x0006680000000c00 */
[----:B------:R3:W1:Y:S04]  /*7100*/  @P1 LDS.128 R72, [R92+0x400] ;  /* 0x000400005c481984 */ /* 0x0006680000000c00 */
[----:B------:R3:W1:Y:S02]  /*7110*/  @P1 LDS.128 R76, [R91+0x400] ;  /* 0x000400005b4c1984 */ /* 0x0006640000000c00 */
.L_x_111:
[----:B------:R-:W-:Y:S05]  /*7120*/  BSYNC B1 ;  /* 0x0000000000017941 */ /* 0x000fea0003800000 */
.L_x_110:
[----:B-1----:R-:W-:Y:S04]  /*7130*/  SHF.R.U32.HI R2, RZ, 0x15, R39 ;  /* 0x00000015ff027819 */ /* 0x002fe80000011627 */
[----:B------:R-:W-:Y:S01]  /*7140*/  LOP3.LUT P1, RZ, R2, 0x3, R84, 0x48, !PT ;  /* 0x0000000302ff7812 */ /* 0x000fe20007824854 */
[----:B------:R-:W-:Y:S01]  /*7150*/  @!UPT UIADD3 URZ, UPT, UPT, URZ, URZ, URZ ;  /* 0x000000fffffff290 */ /* 0x000fe2000fffe0ff */
[----:B----4-:R-:W-:Y:S11]  /*7160*/  @P0 BRA `(.L_x_115) ;  /* 0x0000000000080947 */ /* 0x010ff60003800000 */
[----:B------:R-:W1:Y:S02]  /*7170*/  SYNCS.PHASECHK.TRANS64.TRYWAIT P0, [R109+URZ+0x90], R0 ;  /* 0x000090006d0075a7 */ /* 0x000e6400080011ff */
[----:B-1----:R-:W-:Y:S05]  /*7180*/  @!P0 BRA `(.L_x_116) ;  /* 0x0000005c00ac8947 */ /* 0x002fea0003800000 */
.L_x_115:
[----:B------:R-:W-:Y:S05]  /*7190*/  @!P1 BRA `(.L_x_117) ;  /* 0x0000000000409947 */ /* 0x000fea0003800000 */
[----:B------:R-:W4:Y:S01]  /*71a0*/  LDCU.64 UR8, c[0x4][0x70] ;  /* 0x01000e00ff0877ac */ /* 0x000f220008000a00 */
[----:B------:R-:W-:Y:S01]  /*71b0*/  MOV R3, 0x0 ;  /* 0x0000000000037802 */ /* 0x000fe20000000f00 */
[----:B------:R-:W-:Y:S02]  /*71c0*/  HFMA2 R12, -RZ, RZ, 0, 5.9604644775390625e-08 ;  /* 0x00000001ff0c7431 */ /* 0x000fe400000001ff */
[----:B------:R-:W-:Y:S02]  /*71d0*/  IMAD.MOV.U32 R8, RZ, RZ, 0x192 ;  /* 0x00000192ff087424 */ /* 0x000fe400078e00ff */
[----:B------:R-:W-:Y:S01]  /*71e0*/  IMAD.MOV.U32 R13, RZ, RZ, RZ ;  /* 0x000000ffff0d7224 */ /* 0x000fe200078e00ff */
[----:B------:R-:W5:Y:S01]  /*71f0*/  LDCU.64 UR6, c[0x4][0x78] ;  /* 0x01000f00ff0677ac */ /* 0x000f620008000a00 */
[----:B------:R-:W1:Y:S01]  /*7200*/  LDC.64 R2, c[0x4][R3] ;  /* 0x0100000003027b82 */ /* 0x000e620000000a00 */
[----:B------:R-:W2:Y:S01]  /*7210*/  LDCU.64 UR4, c[0x4][0x10] ;  /* 0x01000200ff0477ac */ /* 0x000ea20008000a00 */
[----:B----4-:R-:W-:Y:S01]  /*7220*/  MOV R5, UR9 ;  /* 0x0000000900057c02 */ /* 0x010fe20008000f00 */
[----:B------:R-:W-:Y:S01]  /*7230*/  IMAD.U32 R4, RZ, RZ, UR8 ;  /* 0x00000008ff047e24 */ /* 0x000fe2000f8e00ff */
[----:B-----5:R-:W-:Y:S01]  /*7240*/  MOV R7, UR7 ;  /* 0x0000000700077c02 */ /* 0x020fe20008000f00 */
[----:B------:R-:W-:Y:S01]  /*7250*/  IMAD.U32 R6, RZ, RZ, UR6 ;  /* 0x00000006ff067e24 */ /* 0x000fe2000f8e00ff */
[----:B--2---:R-:W-:Y:S01]  /*7260*/  MOV R11, UR5 ;  /* 0x00000005000b7c02 */ /* 0x004fe20008000f00 */
[----:B------:R-:W-:Y:S02]  /*7270*/  IMAD.U32 R10, RZ, RZ, UR4 ;  /* 0x00000004ff0a7e24 */ /* 0x000fe4000f8e00ff */
[----:B------:R-:W-:Y:S07]  /*7280*/  LEPC R20, `(.L_x_117) ;  /* 0x000000001014794e */ /* 0x000fee0000000000 */
[----:B-1-3--:R-:W-:Y:S05]  /*7290*/  CALL.ABS.NOINC R2 ;  /* 0x0000000002007343 */ /* 0x00afea0003c00000 */
.L_x_117:
[----:B------:R-:W-:Y:S05]  /*72a0*/  WARPSYNC.ALL ;  /* 0x0000000000007948 */ /* 0x000fea0003800000 */
[----:B------:R-:W-:Y:S01]  /*72b0*/  R2UR UR4, R39 ;  /* 0x00000000270472ca */ /* 0x000fe200000e0000 */
[----:B------:R-:W-:Y:S01]  /*72c0*/  BSSY.RECONVERGENT B0, `(.L_x_118) ;  /* 0x000005d000007945 */ /* 0x000fe20003800200 */
[----:B------:R-:W-:Y:S11]  /*72d0*/  ISETP.NE.AND P0, PT, R100, RZ, PT ;  /* 0x000000ff6400720c */ /* 0x000ff60003f05270 */
[----:B------:R-:W1:Y:S02]  /*72e0*/  LDTM.x32 R4, tmem[UR4] ;  /* 0x00000004000479ee */ /* 0x000e6400082c0000 */
[C---:B-12---:R-:W-:Y:S01]  /*72f0*/  FMUL R0, R38.reuse, R4 ;  /* 0x0000000426007220 */ /* 0x046fe20000400000 */
[C---:B------:R-:W-:Y:S01]  /*7300*/  FMUL R2, R38.reuse, R5 ;  /* 0x0000000526027220 */ /* 0x040fe20000400000 */
[C---:B------:R-:W-:Y:S01]  /*7310*/  FMUL R3, R38.reuse, R6 ;  /* 0x0000000626037220 */ /* 0x040fe20000400000 */
[C---:B------:R-:W-:Y:S01]  /*7320*/  FMUL R7, R38.reuse, R7 ;  /* 0x0000000726077220 */ /* 0x040fe20000400000 */
[C---:B------:R-:W-:Y:S01]  /*7330*/  FFMA R40, R45.reuse, R48, R0 ;  /* 0x000000302d287223 */ /* 0x040fe20000000000 */
[C---:B------:R-:W-:Y:S01]  /*7340*/  FFMA R41, R45.reuse, R49, R2 ;  /* 0x000000312d297223 */ /* 0x040fe20000000002 */
[C---:B------:R-:W-:Y:S01]  /*7350*/  FFMA R42, R45.reuse, R50, R3 ;  /* 0x000000322d2a7223 */ /* 0x040fe20000000003 */
[C---:B------:R-:W-:Y:S01]  /*7360*/  FFMA R43, R45.reuse, R51, R7 ;  /* 0x000000332d2b7223 */ /* 0x040fe20000000007 */
[C---:B------:R-:W-:Y:S01]  /*7370*/  FMUL R4, R38.reuse, R8 ;  /* 0x0000000826047220 */ /* 0x040fe20000400000 */
[C---:B------:R-:W-:Y:S01]  /*7380*/  FMUL R5, R38.reuse, R9 ;  /* 0x0000000926057220 */ /* 0x040fe20000400000 */
[C---:B------:R-:W-:Y:S01]  /*7390*/  FMUL R6, R38.reuse, R10 ;  /* 0x0000000a26067220 */ /* 0x040fe20000400000 */
[C---:B------:R-:W-:Y:S01]  /*73a0*/  FMUL R11, R38.reuse, R11 ;  /* 0x0000000b260b7220 */ /* 0x040fe20000400000 */
[----:B------:R1:W-:Y:S01]  /*73b0*/  STS.128 [R108+UR43+0x400], R40 ;  /* 0x000400286c007988 */ /* 0x0003e20008000c2b */
        /* <DEDUP_REMOVED lines=8> */
[----:B------:R1:W-:Y:S01]  /*7440*/  STS.128 [R107+0x400], R4 ;  /* 0x000400046b007388 */ /* 0x0003e20000000c00 */
        /* <DEDUP_REMOVED lines=19> */
[C---:B------:R-:W-:Y:S01]  /*7580*/  FMUL R20, R38.reuse, R24 ;  /* 0x0000001826147220 */ /* 0x040fe20000400000 */
        /* <DEDUP_REMOVED lines=9> */
[----:B------:R1:W-:Y:S01]  /*7620*/  STS.128 [R94+0x400], R16 ;  /* 0x000400105e007388 */ /* 0x0003e20000000c00 */
        /* <DEDUP_REMOVED lines=13> */
[----:B------:R-:W-:Y:S01]  /*7700*/  FMUL R0, R38, R35 ;  /* 0x0000002326007220 */ /* 0x000fe20000400000 */
[C---:B------:R-:W-:Y:S01]  /*7710*/  FFMA R28, R45.reuse, R76, R28 ;  /* 0x0000004c2d1c7223 */ /* 0x040fe2000000001c */
[C---:B------:R-:W-:Y:S01]  /*7720*/  FFMA R29, R45.reuse, R77, R29 ;  /* 0x0000004d2d1d7223 */ /* 0x040fe2000000001d */
[C---:B------:R-:W-:Y:S01]  /*7730*/  FFMA R30, R45.reuse, R78, R30 ;  /* 0x0000004e2d1e7223 */ /* 0x040fe2000000001e */
[----:B------:R1:W-:Y:S01]  /*7740*/  STS.128 [R92+0x400], R24 ;  /* 0x000400185c007388 */ /* 0x0003e20000000c00 */
[----:B------:R-:W-:Y:S05]  /*7750*/  FFMA R31, R45, R79, R0 ;  /* 0x0000004f2d1f7223 */ /* 0x000fea0000000000 */
[----:B------:R1:W-:Y:S01]  /*7760*/  STS.128 [R91+0x400], R28 ;  /* 0x0004001c5b007388 */ /* 0x0003e20000000c00 */
[----:B------:R-:W-:Y:S01]  /*7770*/  @!PT LDS RZ, [RZ] ;  /* 0x00000000fffff984 */ /* 0x000fe20000000800 */
[----:B------:R-:W-:Y:S01]  /*7780*/  @!PT LDS RZ, [RZ] ;  /* 0x00000000fffff984 */ /* 0x000fe20000000800 */
[----:B------:R-:W-:Y:S01]  /*7790*/  @!PT LDS RZ, [RZ] ;  /* 0x00000000fffff984 */ /* 0x000fe20000000800 */
[----:B------:R-:W-:Y:S01]  /*77a0*/  @!PT LDS RZ, [RZ] ;  /* 0x00000000fffff984 */ /* 0x000fe20000000800 */
[----:B------:R2:W-:Y:S06]  /*77b0*/  MEMBAR.ALL.CTA ;  /* 0x0000000000007992 */ /* 0x0005ec0000008000 */
[----:B--2---:R-:W2:Y:S02]  /*77c0*/  FENCE.VIEW.ASYNC.S ;  /* 0x00000000000073c6 */ /* 0x004ea40000000000 */
[----:B--2---:R-:W-:Y:S06]  /*77d0*/  BAR.SYNC.DEFER_BLOCKING 0x1, 0x80 ;  /* 0x0042000000007b1d */ /* 0x004fec0000010000 */
[----:B------:R-:W-:Y:S05]  /*77e0*/  @P0 BRA `(.L_x_119) ;  /* 0x0000000000280947 */ /* 0x000fea0003800000 */
[----:B------:R-:W-:Y:S01]  /*77f0*/  UIADD3 UR4, UPT, UPT, UR43, 0x400, URZ ;  /* 0x000004002b047890 */ /* 0x000fe2000fffe0ff */
[----:B------:R-:W-:Y:S05]  /*7800*/  UMOV UR51, UR36 ;  /* 0x0000002400337c82 */ /* 0x000fea0008000000 */
[----:B------:R-:W-:Y:S01]  /*7810*/  MOV R88, UR4 ;  /* 0x0000000400587c02 */ /* 0x000fe20008000f00 */
[----:B------:R-:W-:Y:S03]  /*7820*/  UIADD3 UR4, UP0, UPT, UR54, 0x680, URZ ;  /* 0x0000068036047890 */ /* 0x000fe6000ff1e0ff */
[----:B------:R-:W-:Y:S01]  /*7830*/  R2UR UR48, R88 ;  /* 0x00000000583072ca */ /* 0x000fe200000e0000 */
[----:B------:R-:W-:Y:S11]  /*7840*/  UIADD3.X UR5, UPT, UPT, URZ, UR55, URZ, UP0, !UPT ;  /* 0x00000037ff057290 */ /* 0x000ff600087fe4ff */
[----:B------:R-:W-:Y:S01]  /*7850*/  @!UPT UIADD3 URZ, UPT, UPT, URZ, URZ, URZ ;  /* 0x000000fffffff290 */ /* 0x000fe2000fffe0ff */
[----:B------:R2:W-:Y:S01]  /*7860*/  UTMASTG.3D [UR48], [UR4] ;  /* 0x00000030040073b5 */ /* 0x0005e20008010000 */
[----:B------:R0:W-:Y:S01]  /*7870*/  UTMACMDFLUSH ;  /* 0x00000000000079b7 */ /* 0x0001e20000000000 */
[----:B--2---:R-:W-:Y:S04]  /*7880*/  DEPBAR.LE SB0, 0x1 ;  /* 0x000080400000791a */ /* 0x004fe80000000000 */
.L_x_119:
[----:B------:R-:W-:Y:S05]  /*7890*/  BSYNC.RECONVERGENT B0 ;  /* 0x0000000000007941 */ /* 0x000fea0003800200 */
.L_x_118:
[----:B------:R-:W-:Y:S01]  /*78a0*/  BAR.SYNC.DEFER_BLOCKING 0x1, 0x80 ;  /* 0x0042000000007b1d */ /* 0x000fe20000010000 */
[----:B------:R-:W-:Y:S01]  /*78b0*/  ISETP.NE.AND P1, PT, R105, RZ, PT ;  /* 0x000000ff6900720c */ /* 0x000fe20003f25270 */
[----:B------:R-:W-:Y:S01]  /*78c0*/  UISETP.NE.AND UP0, UPT, UR53, URZ, UPT ;  /* 0x000000ff3500728c */ /* 0x000fe2000bf05270 */
[----:B------:R-:W-:Y:S11]  /*78d0*/  LEA R2, R110, UR43, 0x3 ;  /* 0x0000002b6e027c11 */ /* 0x000ff6000f8e18ff */
[----:B------:R-:W-:Y:S01]  /*78e0*/  @P1 SHF.L.U32 R3, RZ, 0x1f, RZ ;  /* 0x0000001fff031819 */ /* 0x000fe200000006ff */
[----:B------:R-:W-:Y:S06]  /*78f0*/  BRA.U !UP0, `(.L_x_120) ;  /* 0x0000000108247547 */ /* 0x000fec000b800000 */
[----:B-1----:R-:W-:Y:S01]  /*7900*/  IMAD.U32 R4, RZ, RZ, UR47 ;  /* 0x0000002fff047e24 */ /* 0x002fe2000f8e00ff */
[----:B------:R-:W-:Y:S01]  /*7910*/  MOV R0, UR52 ;  /* 0x0000003400007c02 */ /* 0x000fe20008000f00 */
[----:B------:R-:W-:Y:S03]  /*7920*/  UIADD3 UR4, UPT, UPT, UR47, 0x1, URZ ;  /* 0x000000012f047890 */ /* 0x000fe6000fffe0ff */
[----:B------:R-:W-:Y:S01]  /*7930*/  @P1 LEA R4, R4, UR43, 0x3 ;  /* 0x0000002b04041c11 */ /* 0x000fe2000f8e18ff */
[----:B------:R-:W-:Y:S04]  /*7940*/  UISETP.NE.AND UP0, UPT, UR4, 0x4, UPT ;  /* 0x000000040400788c */ /* 0x000fe8000bf05270 */
[----:B------:R-:W-:Y:S01]  /*7950*/  @P1 VIADD R4, R4, 0x40 ;  /* 0x0000004004041836 */ /* 0x000fe20000000000 */
[----:B------:R-:W-:Y:S04]  /*7960*/  USEL UR47, UR4, URZ, UP0 ;  /* 0x000000ff042f7287 */ /* 0x000fe80008000000 */
[----:B------:R-:W-:Y:S04]  /*7970*/  @P1 PRMT R0, R0, 0x654, R4 ;  /* 0x0000065400001816 */ /* 0x000fe80000000004 */
[----:B------:R2:W-:Y:S04]  /*7980*/  @P1 SYNCS.ARRIVE.TRANS64.RED.A1T0 RZ, [R0+URZ], RZ ;  /* 0x000000ff00ff19a7 */ /* 0x0005e800081004ff */
.L_x_120:
[----:B------:R-:W4:Y:S01]  /*7990*/  @P1 SYNCS.PHASECHK.TRANS64.TRYWAIT P0, [R2+URZ+0x20], R3 ;  /* 0x00002003020015a7 */ /* 0x000f2200080011ff */
[----:B------:R-:W-:Y:S01]  /*79a0*/  BSSY B1, `(.L_x_121) ;  /* 0x000001f000017945 */ /* 0x000fe20003800000 */
[----:B----4-:R-:W-:Y:S03]  /*79b0*/  @P1 SEL R114, RZ, 0x1, !P0 ;  /* 0x00000001ff721807 */ /* 0x010fe60004000000 */
[----:B------:R-:W-:Y:S05]  /*79c0*/  @!P1 BRA `(.L_x_122) ;  /* 0x0000000000709947 */ /* 0x000fea0003800000 */
[----:B------:R-:W-:Y:S01]  /*79d0*/  ISETP.NE.AND P1, PT, R115, RZ, PT ;  /* 0x000000ff7300720c */ /* 0x000fe20003f25270 */
[----:B------:R-:W-:Y:S01]  /*79e0*/  BSSY B0, `(.L_x_123) ;  /* 0x000000b000007945 */ /* 0x000fe20003800000 */
[----:B------:R-:W-:Y:S11]  /*79f0*/  ISETP.NE.AND P0, PT, R114, RZ, PT ;  /* 0x000000ff7200720c */ /* 0x000ff60003f05270 */
[----:B-1----:R-:W-:Y:S05]  /*7a00*/  @P1 IMAD R6, R110, 0x4000, R108 ;  /* 0x000040006e061824 */ /* 0x002fea00078e026c */
[----:B------:R-:W-:Y:S04]  /*7a10*/  @P1 IADD3 R5, PT, PT, R6, UR43, RZ ;  /* 0x0000002b06051c10 */ /* 0x000fe8000fffe0ff */
[----:B------:R-:W-:Y:S01]  /*7a20*/  @P1 IADD3 R4, PT, PT, R112, R5, RZ ;  /* 0x0000000570041210 */ /* 0x000fe20007ffe0ff */
[--C-:B------:R-:W-:Y:S02]  /*7a30*/  @P1 IMAD.IADD R3, R111, 0x1, R5.reuse ;  /* 0x000000016f031824 */ /* 0x100fe400078e0205 */
[----:B------:R-:W-:Y:S01]  /*7a40*/  @P1 IMAD.IADD R5, R113, 0x1, R5 ;  /* 0x0000000171051824 */ /* 0x000fe200078e0205 */
[----:B------:R-:W-:Y:S06]  /*7a50*/  @P0 BRA `(.L_x_124) ;  /* 0x00000000000c0947 */ /* 0x000fec0003800000 */
[----:B--2---:R-:W-:Y:S04]  /*7a60*/  SHF.L.U32 R0, RZ, 0x1f, RZ ;  /* 0x0000001fff007819 */ /* 0x004fe800000006ff */
[----:B------:R-:W1:Y:S02]  /*7a70*/  SYNCS.PHASECHK.TRANS64.TRYWAIT P0, [R2+URZ+0x20], R0 ;  /* 0x00002000020075a7 */ /* 0x000e6400080011ff */
[----:B-1----:R-:W-:Y:S05]  /*7a80*/  @!P0 BRA `(.L_x_125) ;  /* 0x0000005400808947 */ /* 0x002fea0003800000 */
.L_x_124:
[----:B------:R-:W-:Y:S05]  /*7a90*/  BSYNC B0 ;  /* 0x0000000000007941 */ /* 0x000fea0003800000 */
.L_x_123:
[----:B------:R-:W-:Y:S01]  /*7aa0*/  ISETP.NE.AND P0, PT, R115, RZ, PT ;  /* 0x000000ff7300720c */ /* 0x000fe20003f05270 */
[----:B------:R-:W-:Y:S11]  /*7ab0*/  VIADD R110, R110, 0x1 ;  /* 0x000000016e6e7836 */ /* 0x000ff60000000000 */
[----:B------:R-:W-:Y:S01]  /*7ac0*/  @!UPT UIADD3 URZ, UPT, UPT, URZ, URZ, URZ ;  /* 0x000000fffffff290 */ /* 0x000fe2000fffe0ff */
[----:B------:R4:W3:Y:S01]  /*7ad0*/  @P0 LDS.128 R52, [R5+0x400] ;  /* 0x0004000005340984 */ /* 0x0008e20000000c00 */
[--C-:B-12---:R-:W-:Y:S01]  /*7ae0*/  @P0 IMAD.IADD R0, R112, 0x1, R3.reuse ;  /* 0x0000000170000824 */ /* 0x106fe200078e0203 */
[C---:B------:R-:W-:Y:S02]  /*7af0*/  @P0 IADD3 R2, PT, PT, R113.reuse, R4, RZ ;  /* 0x0000000471020210 */ /* 0x040fe40007ffe0ff */
[----:B------:R1:W2:Y:S04]  /*7b00*/  @P0 LDS.128 R56, [R4+0x400] ;  /* 0x0004000004380984 */ /* 0x0002a80000000c00 */
[----:B------:R2:W2:Y:S04]  /*7b10*/  @P0 LDS.128 R48, [R6+UR43+0x400] ;  /* 0x0004002b06300984 */ /* 0x0004a80008000c00 */
[----:B------:R2:W2:Y:S04]  /*7b20*/  @P0 LDS.128 R60, [R2+0x400] ;  /* 0x00040000023c0984 */ /* 0x0004a80000000c00 */
[----:B------:R2:W2:Y:S04]  /*7b30*/  @P0 LDS.128 R64, [R3+0x400] ;  /* 0x0004000003400984 */ /* 0x0004a80000000c00 */
[----:B------:R2:W2:Y:S01]  /*7b40*/  @P0 LDS.128 R72, [R0+0x400] ;  /* 0x0004000000480984 */ /* 0x0004a20000000c00 */
[C---:B----4-:R-:W-:Y:S01]  /*7b50*/  @P0 IMAD.IADD R5, R113.reuse, 0x1, R3 ;  /* 0x0000000171050824 */ /* 0x050fe200078e0203 */
[----:B-1----:R-:W-:Y:S04]  /*7b60*/  @P0 IADD3 R4, PT, PT, R113, R0, RZ ;  /* 0x0000000071040210 */ /* 0x002fe80007ffe0ff */
[----:B------:R4:W1:Y:S04]  /*7b70*/  @P0 LDS.128 R68, [R5+0x400] ;  /* 0x0004000005440984 */ /* 0x0008680000000c00 */
[----:B------:R4:W1:Y:S02]  /*7b80*/  @P0 LDS.128 R76, [R4+0x400] ;  /* 0x00040000044c0984 */ /* 0x0008640000000c00 */
.L_x_122:
[----:B------:R-:W-:Y:S05]  /*7b90*/  BSYNC B1 ;  /* 0x0000000000017941 */ /* 0x000fea0003800000 */
.L_x_121:
[----:B--2---:R-:W-:Y:S05]  /*7ba0*/  VIADD R0, R39, 0x20 ;  /* 0x0000002027007836 */ /* 0x004fea0000000000 */
[----:B------:R-:W-:Y:S04]  /*7bb0*/  SHF.R.U32.HI R0, RZ, 0x15, R0 ;  /* 0x00000015ff007819 */ /* 0x000fe80000011600 */
[----:B------:R-:W-:Y:S11]  /*7bc0*/  LOP3.LUT P0, RZ, R0, 0x3, R84, 0x48, !PT ;  /* 0x0000000300ff7812 */ /* 0x000ff60007804854 */
[----:B------:R-:W-:Y:S02]  /*7bd0*/  @!UPT UIADD3 URZ, UPT, UPT, URZ, URZ, URZ ;  /* 0x000000fffffff290 */ /* 0x000fe4000fffe0ff */
[----:B------:R-:W-:Y:S05]  /*7be0*/  @!P0 BRA `(.L_x_126) ;  /* 0x0000000000408947 */ /* 0x000fea0003800000 */
[----:B------:R-:W4:Y:S01]  /*7bf0*/  LDCU.64 UR8, c[0x4][0x70] ;  /* 0x01000e00ff0877ac */ /* 0x000f220008000a00 */
[----:B------:R-:W-:Y:S01]  /*7c00*/  MOV R3, 0x0 ;  /* 0x0000000000037802 */ /* 0x000fe20000000f00 */
[----:B-1----:R-:W-:Y:S02]  /*7c10*/  HFMA2 R12, -RZ, RZ, 0, 5.9604644775390625e-08 ;  /* 0x00000001ff0c7431 */ /* 0x002fe400000001ff */
[----:B------:R-:W-:Y:S02]  /*7c20*/  IMAD.MOV.U32 R8, RZ, RZ, 0x192 ;  /* 0x00000192ff087424 */ /* 0x000fe400078e00ff */
[----:B------:R-:W-:Y:S01]  /*7c30*/  IMAD.MOV.U32 R13, RZ, RZ, RZ ;  /* 0x000000ffff0d7224 */ /* 0x000fe200078e00ff */
[----:B------:R-:W1:Y:S01]  /*7c40*/  LDCU.64 UR6, c[0x4][0x78] ;  /* 0x01000f00ff0677ac */ /* 0x000e620008000a00 */
[----:B------:R-:W2:Y:S01]  /*7c50*/  LDC.64 R2, c[0x4][R3] ;  /* 0x0100000003027b82 */ /* 0x000ea20000000a00 */
[----:B------:R-:W5:Y:S01]  /*7c60*/  LDCU.64 UR4, c[0x4][0x10] ;  /* 0x01000200ff0477ac */ /* 0x000f620008000a00 */
[----:B----4-:R-:W-:Y:S01]  /*7c70*/  MOV R5, UR9 ;  /* 0x0000000900057c02 */ /* 0x010fe20008000f00 */
[----:B------:R-:W-:Y:S01]  /*7c80*/  IMAD.U32 R4, RZ, RZ, UR8 ;  /* 0x00000008ff047e24 */ /* 0x000fe2000f8e00ff */
[----:B-1----:R-:W-:Y:S01]  /*7c90*/  MOV R7, UR7 ;  /* 0x0000000700077c02 */ /* 0x002fe20008000f00 */
[----:B------:R-:W-:Y:S01]  /*7ca0*/  IMAD.U32 R6, RZ, RZ, UR6 ;  /* 0x00000006ff067e24 */ /* 0x000fe2000f8e00ff */
[----:B-----5:R-:W-:Y:S01]  /*7cb0*/  MOV R11, UR5 ;  /* 0x00000005000b7c02 */ /* 0x020fe20008000f00 */
[----:B------:R-:W-:Y:S02]  /*7cc0*/  IMAD.U32 R10, RZ, RZ, UR4 ;  /* 0x00000004ff0a7e24 */ /* 0x000fe4000f8e00ff */
[----:B------:R-:W-:Y:S07]  /*7cd0*/  LEPC R20, `(.L_x_126) ;  /* 0x000000001014794e */ /* 0x000fee0000000000 */
[----:B--23--:R-:W-:Y:S05]  /*7ce0*/  CALL.ABS.NOINC R2 ;  /* 0x0000000002007343 */ /* 0x00cfea0003c00000 */
.L_x_126:
[----:B------:R-:W-:Y:S05]  /*7cf0*/  WARPSYNC.ALL ;  /* 0x0000000000007948 */ /* 0x000fea0003800000 */
[----:B------:R-:W-:Y:S01]  /*7d00*/  R2UR UR4, R39 ;  /* 0x00000000270472ca */ /* 0x000fe200000e0000 */
[----:B------:R-:W-:Y:S01]  /*7d10*/  BSSY.RECONVERGENT B0, `(.L_x_127) ;  /* 0x0000064000007945 */ /* 0x000fe20003800200 */
[----:B------:R-:W-:Y:S02]  /*7d20*/  ISETP.NE.AND P6, PT, R105, RZ, PT ;  /* 0x000000ff6900720c */ /* 0x000fe40003fc5270 */
[----:B------:R-:W-:Y:S02]  /*7d30*/  MOV R0, UR47 ;  /* 0x0000002f00007c02 */ /* 0x000fe40008000f00 */
[----:B------:R-:W-:Y:S02]  /*7d40*/  MOV R116, UR52 ;  /* 0x0000003400747c02 */ /* 0x000fe40008000f00 */
[----:B------:R-:W-:Y:S05]  /*7d50*/  ISETP.NE.AND P0, PT, R100, RZ, PT ;  /* 0x000000ff6400720c */ /* 0x000fea0003f05270 */
[----:B-1--4-:R-:W1:Y:S02]  /*7d60*/  LDTM.x32 R4, tmem[UR4+0x20] ;  /* 0x00002004000479ee */ /* 0x012e6400082c0000 */
[----:B------:R-:W-:Y:S04]  /*7d70*/  @P6 LEA R0, R0, UR43, 0x3 ;  /* 0x0000002b00006c11 */ /* 0x000fe8000f8e18ff */
[----:B------:R-:W-:Y:S04]  /*7d80*/  @P6 IADD3 R0, PT, PT, R0, 0x40, RZ ;  /* 0x0000004000006810 */ /* 0x000fe80007ffe0ff */
[----:B------:R-:W-:Y:S01]  /*7d90*/  @P6 PRMT R116, R116, 0x654, R0 ;  /* 0x0000065474746816 */ /* 0x000fe20000000000 */
[C---:B-1----:R-:W-:Y:S01]  /*7da0*/  FMUL R0, R38.reuse, R4 ;  /* 0x0000000426007220 */ /* 0x042fe20000400000 */
        /* <DEDUP_REMOVED lines=12> */
[C---:B---3--:R-:W-:Y:S01]  /*7e70*/  FFMA R4, R45.reuse, R52, R4 ;  /* 0x000000342d047223 */ /* 0x048fe20000000004 */
        /* <DEDUP_REMOVED lines=56> */
[----:B------:R-:W-:Y:S01]  /*8200*/  FFMA R31, R45, R79, R0 ;  /* 0x0000004f2d1f7223 */ /* 0x000fe20000000000 */
[----:B------:R-:W-:Y:S02]  /*8210*/  LEA R0, R110, UR43, 0x3 ;  /* 0x0000002b6e007c11 */ /* 0x000fe4000f8e18ff */
[----:B------:R-:W-:Y:S02]  /*8220*/  @P6 SHF.L.U32 R2, RZ, 0x1f, RZ ;  /* 0x0000001fff026819 */ /* 0x000fe400000006ff */
        /* <DEDUP_REMOVED lines=9> */
[----:B------:R-:W-:Y:S02]  /*82c0*/  UIADD3 UR4, UP0, UPT, UR54, 0x680, URZ ;  /* 0x0000068036047890 */ /* 0x000fe4000ff1e0ff */
[----:B------:R-:W-:Y:S02]  /*82d0*/  UIADD3 UR9, UPT, UPT, UR49, 0x20, URZ ;  /* 0x0000002031097890 */ /* 0x000fe4000fffe0ff */
[----:B------:R-:W-:Y:S02]  /*82e0*/  UIADD3 UR8, UPT, UPT, UR43, 0x4400, URZ ;  /* 0x000044002b087890 */ /* 0x000fe4000fffe0ff */
[----:B------:R-:W-:Y:S01]  /*82f0*/  UIADD3.X UR5, UPT, UPT, URZ, UR55, URZ, UP0, !UPT ;  /* 0x00000037ff057290 */ /* 0x000fe200087fe4ff */
[----:B------:R-:W-:Y:S01]  /*8300*/  UMOV UR10, UR50 ;  /* 0x00000032000a7c82 */ /* 0x000fe20008000000 */
[----:B------:R-:W-:Y:S07]  /*8310*/  UMOV UR11, UR36 ;  /* 0x00000024000b7c82 */ /* 0x000fee0008000000 */
[----:B------:R2:W-:Y:S01]  /*8320*/  UTMASTG.3D [UR8], [UR4] ;  /* 0x00000008040073b5 */ /* 0x0005e20008010000 */
[----:B------:R0:W-:Y:S01]  /*8330*/  UTMACMDFLUSH ;  /* 0x00000000000079b7 */ /* 0x0001e20000000000 */
[----:B--2---:R-:W-:Y:S04]  /*8340*/  DEPBAR.LE SB0, 0x1 ;  /* 0x000080400000791a */ /* 0x004fe80000000000 */
.L_x_128:
[----:B------:R-:W-:Y:S05]  /*8350*/  BSYNC.RECONVERGENT B0 ;  /* 0x0000000000007941 */ /* 0x000fea0003800200 */
.L_x_127:
[----:B------:R-:W-:Y:S01]  /*8360*/  BAR.SYNC.DEFER_BLOCKING 0x1, 0x80 ;  /* 0x0042000000007b1d */ /* 0x000fe20000010000 */
[----:B------:R-:W-:Y:S04]  /*8370*/  UIADD3 UR4, UPT, UPT, UR47, 0x1, URZ ;  /* 0x000000012f047890 */ /* 0x000fe8000fffe0ff */
[----:B------:R-:W-:Y:S04]  /*8380*/  UISETP.NE.AND UP0, UPT, UR4, 0x4, UPT ;  /* 0x000000040400788c */ /* 0x000fe8000bf05270 */
[----:B------:R-:W-:Y:S01]  /*8390*/  USEL UR46, UR4, URZ, UP0 ;  /* 0x000000ff042e7287 */ /* 0x000fe20008000000 */
[----:B------:R2:W-:Y:S01]  /*83a0*/  @P6 SYNCS.ARRIVE.TRANS64.RED.A1T0 RZ, [R116+URZ], RZ ;  /* 0x000000ff74ff69a7 */ /* 0x0005e200081004ff */
[----:B------:R-:W-:Y:S01]  /*83b0*/  BSSY B1, `(.L_x_129) ;  /* 0x0000020000017945 */ /* 0x000fe20003800000 */
[----:B------:R-:W3:Y:S02]  /*83c0*/  @P6 SYNCS.PHASECHK.TRANS64.TRYWAIT P0, [R0+URZ+0x20], R2 ;  /* 0x00002002000065a7 */ /* 0x000ee400080011ff */
[----:B---3--:R-:W-:Y:S01]  /*83d0*/  @P6 SEL R114, RZ, 0x1, !P0 ;  /* 0x00000001ff726807 */ /* 0x008fe20004000000 */
[----:B--2---:R-:W-:Y:S06]  /*83e0*/  @!P6 BRA `(.L_x_130) ;  /* 0x000000000070e947 */ /* 0x004fec0003800000 */
        /* <DEDUP_REMOVED lines=9> */
[----:B------:R-:W-:Y:S04]  /*8480*/  SHF.L.U32 R6, RZ, 0x1f, RZ ;  /* 0x0000001fff067819 */ /* 0x000fe800000006ff */
[----:B------:R-:W1:Y:S02]  /*8490*/  SYNCS.PHASECHK.TRANS64.TRYWAIT P0, [R0+URZ+0x20], R6 ;  /* 0x00002006000075a7 */ /* 0x000e6400080011ff */
[----:B-1----:R-:W-:Y:S05]  /*84a0*/  @!P0 BRA `(.L_x_133) ;  /* 0x0000004c000c8947 */ /* 0x002fea0003800000 */
.L_x_132:
[----:B------:R-:W-:Y:S05]  /*84b0*/  BSYNC B0 ;  /* 0x0000000000007941 */ /* 0x000fea0003800000 */
.L_x_131:
[----:B------:R-:W-:Y:S01]  /*84c0*/  ISETP.NE.AND P0, PT, R115, RZ, PT ;  /* 0x000000ff7300720c */ /* 0x000fe20003f05270 */
[----:B------:R-:W-:Y:S11]  /*84d0*/  VIADD R110, R110, 0x1 ;  /* 0x000000016e6e7836 */ /* 0x000ff60000000000 */
[----:B------:R-:W-:Y:S01]  /*84e0*/  @!UPT UIADD3 URZ, UPT, UPT, URZ, URZ, URZ ;  /* 0x000000fffffff290 */ /* 0x000fe2000fffe0ff */
[----:B------:R2:W3:Y:S01]  /*84f0*/  @P0 LDS.128 R48, [R5+UR43+0x400] ;  /* 0x0004002b05300984 */ /* 0x0004e20008000c00 */
[--C-:B-1----:R-:W-:Y:S03]  /*8500*/  @P0 IMAD.IADD R0, R112, 0x1, R2.reuse ;  /* 0x0000000170000824 */ /* 0x102fe600078e0202 */
[----:B------:R1:W4:Y:S04]  /*8510*/  @P0 LDS.128 R52, [R4+0x400] ;  /* 0x0004000004340984 */ /* 0x0003280000000c00 */
[----:B------:R5:W3:Y:S04]  /*8520*/  @P0 LDS.128 R56, [R3+0x400] ;  /* 0x0004000003380984 */ /* 0x000ae80000000c00 */
[----:B------:R3:W3:Y:S04]  /*8530*/  @P0 LDS.128 R64, [R2+0x400] ;  /* 0x0004000002400984 */ /* 0x0006e80000000c00 */
[----:B------:R3:W3:Y:S01]  /*8540*/  @P0 LDS.128 R72, [R0+0x400] ;  /* 0x0004000000480984 */ /* 0x0006e20000000c00 */
[C---:B--2---:R-:W-:Y:S01]  /*8550*/  @P0 IADD3 R5, PT, PT, R113.reuse, R3, RZ ;  /* 0x0000000371050210 */ /* 0x044fe20007ffe0ff */
[C---:B-1----:R-:W-:Y:S04]  /*8560*/  @P0 IMAD.IADD R4, R113.reuse, 0x1, R2 ;  /* 0x0000000171040824 */ /* 0x042fe800078e0202 */
[----:B------:R2:W1:Y:S01]  /*8570*/  @P0 LDS.128 R60, [R5+0x400] ;  /* 0x00040000053c0984 */ /* 0x0004620000000c00 */
[----:B-----5:R-:W-:Y:S03]  /*8580*/  @P0 IADD3 R3, PT, PT, R113, R0, RZ ;  /* 0x0000000071030210 */ /* 0x020fe60007ffe0ff */
[----:B------:R2:W1:Y:S04]  /*8590*/  @P0 LDS.128 R68, [R4+0x400] ;  /* 0x0004000004440984 */ /* 0x0004680000000c00 */
[----:B------:R2:W1:Y:S02]  /*85a0*/  @P0 LDS.128 R76, [R3+0x400] ;  /* 0x00040000034c0984 */ /* 0x0004640000000c00 */
.L_x_130:
[----:B------:R-:W-:Y:S05]  /*85b0*/  BSYNC B1 ;  /* 0x0000000000017941 */ /* 0x000fea0003800000 */
.L_x_129:
[----:B---3--:R-:W-:Y:S05]  /*85c0*/  VIADD R0, R39, 0x40 ;  /* 0x0000004027007836 */ /* 0x008fea0000000000 */
[----:B------:R-:W-:Y:S04]  /*85d0*/  SHF.R.U32.HI R0, RZ, 0x15, R0 ;  /* 0x00000015ff007819 */ /* 0x000fe80000011600 */
[----:B------:R-:W-:Y:S11]  /*85e0*/  LOP3.LUT P0, RZ, R0, 0x3, R84, 0x48, !PT ;  /* 0x0000000300ff7812 */ /* 0x000ff60007804854 */
[----:B------:R-:W-:Y:S02]  /*85f0*/  @!UPT UIADD3 URZ, UPT, UPT, URZ, URZ, URZ ;  /* 0x000000fffffff290 */ /* 0x000fe4000fffe0ff */
[----:B------:R-:W-:Y:S05]  /*8600*/  @!P0 BRA `(.L_x_134) ;  /* 0x0000000000408947 */ /* 0x000fea0003800000 */
[----:B------:R-:W3:Y:S01]  /*8610*/  LDCU.64 UR8, c[0x4][0x70] ;  /* 0x01000e00ff0877ac */ /* 0x000ee20008000a00 */
[----:B--2---:R-:W-:Y:S01]  /*8620*/  MOV R3, 0x0 ;  /* 0x0000000000037802 */ /* 0x004fe20000000f00 */
[----:B-1----:R-:W-:Y:S02]  /*8630*/  HFMA2 R12, -RZ, RZ, 0, 5.9604644775390625e-08 ;  /* 0x00000001ff0c7431 */ /* 0x002fe400000001ff */
[----:B------:R-:W-:Y:S02]  /*8640*/  IMAD.MOV.U32 R8, RZ, RZ, 0x192 ;  /* 0x00000192ff087424 */ /* 0x000fe400078e00ff */
[----:B------:R-:W-:Y:S01]  /*8650*/  IMAD.MOV.U32 R13, RZ, RZ, RZ ;  /* 0x000000ffff0d7224 */ /* 0x000fe200078e00ff */
[----:B------:R-:W1:Y:S01]  /*8660*/  LDCU.64 UR6, c[0x4][0x78] ;  /* 0x01000f00ff0677ac */ /* 0x000e620008000a00 */
[----:B------:R-:W2:Y:S01]  /*8670*/  LDC.64 R2, c[0x4][R3] ;  /* 0x0100000003027b82 */ /* 0x000ea20000000a00 */
[----:B------:R-:W5:Y:S01]  /*8680*/  LDCU.64 UR4, c[0x4][0x10] ;  /* 0x01000200ff0477ac */ /* 0x000f620008000a00 */
[----:B---3--:R-:W-:Y:S01]  /*8690*/  MOV R5, UR9 ;  /* 0x0000000900057c02 */ /* 0x008fe20008000f00 */
[----:B------:R-:W-:Y:S01]  /*86a0*/  IMAD.U32 R4, RZ, RZ, UR8 ;  /* 0x00000008ff047e24 */ /* 0x000fe2000f8e00ff */
[----:B-1----:R-:W-:Y:S01]  /*86b0*/  MOV R7, UR7 ;  /* 0x0000000700077c02 */ /* 0x002fe20008000f00 */
[----:B------:R-:W-:Y:S01]  /*86c0*/  IMAD.U32 R6, RZ, RZ, UR6 ;  /* 0x00000006ff067e24 */ /* 0x000fe2000f8e00ff */
[----:B-----5:R-:W-:Y:S01]  /*86d0*/  MOV R11, UR5 ;  /* 0x00000005000b7c02 */ /* 0x020fe20008000f00 */
[----:B------:R-:W-:Y:S02]  /*86e0*/  IMAD.U32 R10, RZ, RZ, UR4 ;  /* 0x00000004ff0a7e24 */ /* 0x000fe4000f8e00ff */
[----:B------:R-:W-:Y:S07]  /*86f0*/  LEPC R20, `(.L_x_134) ;  /* 0x000000001014794e */ /* 0x000fee0000000000 */
[----:B--2-4-:R-:W-:Y:S05]  /*8700*/  CALL.ABS.NOINC R2 ;  /* 0x0000000002007343 */ /* 0x014fea0003c00000 */
.L_x_134:
[----:B------:R-:W-:Y:S05]  /*8710*/  WARPSYNC.ALL ;  /* 0x0000000000007948 */ /* 0x000fea0003800000 */
[----:B------:R-:W-:Y:S01]  /*8720*/  R2UR UR4, R39 ;  /* 0x00000000270472ca */ /* 0x000fe200000e0000 */
[----:B------:R-:W-:Y:S01]  /*8730*/  BSSY.RECONVERGENT B0, `(.L_x_135) ;  /* 0x0000064000007945 */ /* 0x000fe20003800200 */
[----:B------:R-:W-:Y:S02]  /*8740*/  ISETP.NE.AND P6, PT, R105, RZ, PT ;  /* 0x000000ff6900720c */ /* 0x000fe40003fc5270 */
[----:B------:R-:W-:Y:S02]  /*8750*/  MOV R0, UR46 ;  /* 0x0000002e00007c02 */ /* 0x000fe40008000f00 */
[----:B------:R-:W-:Y:S02]  /*8760*/  MOV R116, UR52 ;  /* 0x0000003400747c02 */ /* 0x000fe40008000f00 */
[----:B------:R-:W-:Y:S05]  /*8770*/  ISETP.NE.AND P0, PT, R100, RZ, PT ;  /* 0x000000ff6400720c */ /* 0x000fea0003f05270 */
[----:B-12---:R-:W1:Y:S02]  /*8780*/  LDTM.x32 R4, tmem[UR4+0x40] ;  /* 0x00004004000479ee */ /* 0x006e6400082c0000 */
        /* <DEDUP_REMOVED lines=16> */
[C---:B----4-:R-:W-:Y:S01]  /*8890*/  FFMA R4, R45.reuse, R52, R4 ;  /* 0x000000342d047223 */ /* 0x050fe20000000004 */
        /* <DEDUP_REMOVED lines=77> */
.L_x_136:
[----:B------:R-:W-:Y:S05]  /*8d70*/  BSYNC.RECONVERGENT B0 ;  /* 0x0000000000007941 */ /* 0x000fea0003800200 */
.L_x_135:
[----:B------:R-:W-:Y:S01]  /*8d80*/  BAR.SYNC.DEFER_BLOCKING 0x1, 0x80 ;  /* 0x0042000000007b1d */ /* 0x000fe20000010000 */
[----:B------:R-:W-:Y:S04]  /*8d90*/  UIADD3 UR4, UPT, UPT, UR46, 0x1, URZ ;  /* 0x000000012e047890 */ /* 0x000fe8000fffe0ff */
[----:B------:R-:W-:Y:S04]  /*8da0*/  UISETP.NE.AND UP0, UPT, UR4, 0x4, UPT ;  /* 0x000000040400788c */ /* 0x000fe8000bf05270 */
[----:B------:R-:W-:Y:S01]  /*8db0*/  USEL UR44, UR4, URZ, UP0 ;  /* 0x000000ff042c7287 */ /* 0x000fe20008000000 */
[----:B------:R2:W-:Y:S01]  /*8dc0*/  @P6 SYNCS.ARRIVE.TRANS64.RED.A1T0 RZ, [R116+URZ], RZ ;  /* 0x000000ff74ff69a7 */ /* 0x0005e200081004ff */
[----:B------:R-:W-:Y:S01]  /*8dd0*/  BSSY B1, `(.L_x_137) ;  /* 0x0000023000017945 */ /* 0x000fe20003800000 */
[----:B------:R-:W3:Y:S01]  /*8de0*/  @P6 SYNCS.PHASECHK.TRANS64.TRYWAIT P0, [R0+URZ+0x20], R2 ;  /* 0x00002002000065a7 */ /* 0x000ee200080011ff */
[----:B--2---:R-:W-:Y:S01]  /*8df0*/  HFMA2 R116, -RZ, RZ, 0, 0 ;  /* 0x00000000ff747431 */ /* 0x004fe200000001ff */
[----:B---3--:R-:W-:Y:S01]  /*8e00*/  @P6 SEL R114, RZ, 0x1, !P0 ;  /* 0x00000001ff726807 */ /* 0x008fe20004000000 */
[----:B------:R-:W-:Y:S06]  /*8e10*/  @!P6 BRA `(.L_x_138) ;  /* 0x000000000078e947 */ /* 0x000fec0003800000 */
        /* <DEDUP_REMOVED lines=12> */
.L_x_140:
[----:B------:R-:W-:Y:S05]  /*8ee0*/  BSYNC B0 ;  /* 0x0000000000007941 */ /* 0x000fea0003800000 */
.L_x_139:
[----:B------:R-:W-:Y:S02]  /*8ef0*/  ISETP.NE.AND P0, PT, R115, RZ, PT ;  /* 0x000000ff7300720c */ /* 0x000fe40003f05270 */
[----:B------:R-:W-:Y:S11]  /*8f00*/  IADD3 R110, PT, PT, R110, 0x1, RZ ;  /* 0x000000016e6e7810 */ /* 0x000ff60007ffe0ff */
[----:B------:R2:W3:Y:S01]  /*8f10*/  @P0 LDS.128 R48, [R5+UR43+0x400] ;  /* 0x0004002b05300984 */ /* 0x0004e20008000c00 */
[----:B-1----:R-:W-:Y:S03]  /*8f20*/  @P0 IMAD.IADD R0, R112, 0x1, R2 ;  /* 0x0000000170000824 */ /* 0x002fe600078e0202 */
[----:B------:R1:W4:Y:S04]  /*8f30*/  @P0 LDS.128 R52, [R4+0x400] ;  /* 0x0004000004340984 */ /* 0x0003280000000c00 */
[----:B------:R5:W3:Y:S04]  /*8f40*/  @P0 LDS.128 R56, [R3+0x400] ;  /* 0x0004000003380984 */ /* 0x000ae80000000c00 */
[----:B------:R3:W3:Y:S04]  /*8f50*/  @P0 LDS.128 R64, [R2+0x400] ;  /* 0x0004000002400984 */ /* 0x0006e80000000c00 */
[----:B------:R3:W3:Y:S01]  /*8f60*/  @P0 LDS.128 R72, [R0+0x400] ;  /* 0x0004000000480984 */ /* 0x0006e20000000c00 */
[C---:B--2---:R-:W-:Y:S01]  /*8f70*/  @P0 IMAD.IADD R5, R113.reuse, 0x1, R3 ;  /* 0x0000000171050824 */ /* 0x044fe200078e0203 */
[C---:B-1----:R-:W-:Y:S04]  /*8f80*/  @P0 IADD3 R4, PT, PT, R113.reuse, R2, RZ ;  /* 0x0000000271040210 */ /* 0x042fe80007ffe0ff */
[----:B------:R2:W1:Y:S01]  /*8f90*/  @P0 LDS.128 R60, [R5+0x400] ;  /* 0x00040000053c0984 */ /* 0x0004620000000c00 */
[----:B-----5:R-:W-:Y:S03]  /*8fa0*/  @P0 IMAD.IADD R3, R113, 0x1, R0 ;  /* 0x0000000171030824 */ /* 0x020fe600078e0200 */
[----:B------:R2:W1:Y:S04]  /*8fb0*/  @P0 LDS.128 R68, [R4+0x400] ;  /* 0x0004000004440984 */ /* 0x0004680000000c00 */
[----:B------:R2:W1:Y:S01]  /*8fc0*/  @P0 LDS.128 R76, [R3+0x400] ;  /* 0x00040000034c0984 */ /* 0x0004620000000c00 */
[C---:B------:R-:W-:Y:S04]  /*8fd0*/  ISETP.NE.AND P0, PT, R110.reuse, 0x4, PT ;  /* 0x000000046e00780c */ /* 0x040fe80003f05270 */
[----:B------:R-:W-:Y:S02]  /*8fe0*/  SEL R110, R110, RZ, P0 ;  /* 0x000000ff6e6e7207 */ /* 0x000fe40000000000 */
[----:B----4-:R-:W-:Y:S02]  /*8ff0*/  SEL R116, RZ, 0x1, P0 ;  /* 0x00000001ff747807 */ /* 0x010fe40000000000 */
.L_x_138:
[----:B------:R-:W-:Y:S05]  /*9000*/  BSYNC B1 ;  /* 0x0000000000017941 */ /* 0x000fea0003800000 */
.L_x_137:
        /* <DEDUP_REMOVED lines=12> */
[----:B------:R-:W4:Y:S01]  /*90d0*/  LDCU.64 UR4, c[0x4][0x10] ;  /* 0x01000200ff0477ac */ /* 0x000f220008000a00 */
[----:B---3--:R-:W-:Y:S01]  /*90e0*/  MOV R5, UR9 ;  /* 0x0000000900057c02 */ /* 0x008fe20008000f00 */
[----:B------:R-:W-:Y:S01]  /*90f0*/  IMAD.U32 R4, RZ, RZ, UR8 ;  /* 0x00000008ff047e24 */ /* 0x000fe2000f8e00ff */
[----:B-1----:R-:W-:Y:S01]  /*9100*/  MOV R7, UR7 ;  /* 0x0000000700077c02 */ /* 0x002fe20008000f00 */
[----:B------:R-:W-:Y:S01]  /*9110*/  IMAD.U32 R6, RZ, RZ, UR6 ;  /* 0x00000006ff067e24 */ /* 0x000fe2000f8e00ff */
[----:B----4-:R-:W-:Y:S01]  /*9120*/  MOV R11, UR5 ;  /* 0x00000005000b7c02 */ /* 0x010fe20008000f00 */
[----:B------:R-:W-:Y:S02]  /*9130*/  IMAD.U32 R10, RZ, RZ, UR4 ;  /* 0x00000004ff0a7e24 */ /* 0x000fe4000f8e00ff */
[----:B------:R-:W-:Y:S07]  /*9140*/  LEPC R20, `(.L_x_142) ;  /* 0x000000001014794e */ /* 0x000fee0000000000 */
[----:B--2---:R-:W-:Y:S05]  /*9150*/  CALL.ABS.NOINC R2 ;  /* 0x0000000002007343 */ /* 0x004fea0003c00000 */
.L_x_142:
        /* <DEDUP_REMOVED lines=83> */
[----:B------:R-:W-:Y:S02]  /*9690*/  @P6 SHF.L.U32 R2, R116, 0x1f, RZ ;  /* 0x0000001f74026819 */ /* 0x000fe400000006ff */
        /* <DEDUP_REMOVED lines=18> */
.L_x_144:
[----:B------:R-:W-:Y:S05]  /*97c0*/  BSYNC.RECONVERGENT B0 ;  /* 0x0000000000007941 */ /* 0x000fea0003800200 */
.L_x_143:
        /* <DEDUP_REMOVED lines=18> */
[----:B------:R-:W-:Y:S04]  /*98f0*/  SHF.L.U32 R6, R116, 0x1f, RZ ;  /* 0x0000001f74067819 */ /* 0x000fe800000006ff */
[----:B------:R-:W1:Y:S02]  /*9900*/  SYNCS.PHASECHK.TRANS64.TRYWAIT P0, [R0+URZ+0x20], R6 ;  /* 0x00002006000075a7 */ /* 0x000e6400080011ff */
[----:B-1----:R-:W-:Y:S05]  /*9910*/  @!P0 BRA `(.L_x_149) ;  /* 0x0000003800188947 */ /* 0x002fea0003800000 */
.L_x_148:
[----:B------:R-:W-:Y:S05]  /*9920*/  BSYNC B0 ;  /* 0x0000000000007941 */ /* 0x000fea0003800000 */
.L_x_147:
[----:B------:R-:W-:Y:S01]  /*9930*/  ISETP.NE.AND P0, PT, R115, RZ, PT ;  /* 0x000000ff7300720c */ /* 0x000fe20003f05270 */
[----:B------:R-:W-:Y:S11]  /*9940*/  VIADD R110, R110, 0x1 ;  /* 0x000000016e6e7836 */ /* 0x000ff60000000000 */
[----:B------:R-:W-:Y:S01]  /*9950*/  @!UPT UIADD3 URZ, UPT, UPT, URZ, URZ, URZ ;  /* 0x000000fffffff290 */ /* 0x000fe2000fffe0ff */
[----:B------:R2:W3:Y:S01]  /*9960*/  @P0 LDS.128 R48, [R5+UR43+0x400] ;  /* 0x0004002b05300984 */ /* 0x0004e20008000c00 */
[--C-:B-1----:R-:W-:Y:S03]  /*9970*/  @P0 IMAD.IADD R0, R112, 0x1, R2.reuse ;  /* 0x0000000170000824 */ /* 0x102fe600078e0202 */
[----:B------:R1:W4:Y:S04]  /*9980*/  @P0 LDS.128 R52, [R4+0x400] ;  /* 0x0004000004340984 */ /* 0x0003280000000c00 */
[----:B------:R5:W3:Y:S04]  /*9990*/  @P0 LDS.128 R56, [R3+0x400] ;  /* 0x0004000003380984 */ /* 0x000ae80000000c00 */
[----:B------:R-:W3:Y:S04]  /*99a0*/  @P0 LDS.128 R64, [R2+0x400] ;  /* 0x0004000002400984 */ /* 0x000ee80000000c00 */
[----:B------:R4:W3:Y:S01]  /*99b0*/  @P0 LDS.128 R72, [R0+0x400] ;  /* 0x0004000000480984 */ /* 0x0008e20000000c00 */
[C---:B--2---:R-:W-:Y:S02]  /*99c0*/  @P0 IMAD.IADD R5, R113.reuse, 0x1, R3 ;  /* 0x0000000171050824 */ /* 0x044fe400078e0203 */
[C---:B-1----:R-:W-:Y:S03]  /*99d0*/  @P0 IMAD.IADD R4, R113.reuse, 0x1, R2 ;  /* 0x0000000171040824 */ /* 0x042fe600078e0202 */
[----:B------:R2:W1:Y:S01]  /*99e0*/  @P0 LDS.128 R60, [R5+0x400] ;  /* 0x00040000053c0984 */ /* 0x0004620000000c00 */
[----:B-----5:R-:W-:Y:S03]  /*99f0*/  @P0 IMAD.IADD R3, R113, 0x1, R0 ;  /* 0x0000000171030824 */ /* 0x020fe600078e0200 */
[----:B------:R2:W1:Y:S04]  /*9a00*/  @P0 LDS.128 R68, [R4+0x400] ;  /* 0x0004000004440984 */ /* 0x0004680000000c00 */
[----:B------:R2:W1:Y:S01]  /*9a10*/  @P0 LDS.128 R76, [R3+0x400] ;  /* 0x00040000034c0984 */ /* 0x0004620000000c00 */
[C---:B------:R-:W-:Y:S04]  /*9a20*/  ISETP.NE.AND P0, PT, R110.reuse, 0x4, PT ;  /* 0x000000046e00780c */ /* 0x040fe80003f05270 */
[----:B----4-:R-:W-:Y:S02]  /*9a30*/  SEL R0, RZ, 0x1, P0 ;  /* 0x00000001ff007807 */ /* 0x010fe40000000000 */
[----:B------:R-:W-:Y:S02]  /*9a40*/  SEL R110, R110, RZ, P0 ;  /* 0x000000ff6e6e7207 */ /* 0x000fe40000000000 */
[----:B------:R-:W-:Y:S02]  /*9a50*/  LOP3.LUT R116, R116, R0, RZ, 0x3c, !PT ;  /* 0x0000000074747212 */ /* 0x000fe400078e3cff */
.L_x_146:
[----:B------:R-:W-:Y:S05]  /*9a60*/  BSYNC B1 ;  /* 0x0000000000017941 */ /* 0x000fea0003800000 */
.L_x_145:
[----:B------:R-:W-:Y:S05]  /*9a70*/  VIADD R0, R39, 0x80 ;  /* 0x0000008027007836 */ /* 0x000fea0000000000 */
[----:B------:R-:W-:Y:S04]  /*9a80*/  SHF.R.U32.HI R0, RZ, 0x15, R0 ;  /* 0x00000015ff007819 */ /* 0x000fe80000011600 */
[----:B------:R-:W-:Y:S11]  /*9a90*/  LOP3.LUT P0, RZ, R0, 0x3, R84, 0x48, !PT ;  /* 0x0000000300ff7812 */ /* 0x000ff60007804854 */
[----:B------:R-:W-:Y:S02]  /*9aa0*/  @!UPT UIADD3 URZ, UPT, UPT, URZ, URZ, URZ ;  /* 0x000000fffffff290 */ /* 0x000fe4000fffe0ff */
[----:B------:R-:W-:Y:S05]  /*9ab0*/  @!P0 BRA `(.L_x_150) ;  /* 0x0000000000408947 */ /* 0x000fea0003800000 */
[----:B------:R-:W4:Y:S01]  /*9ac0*/  LDCU.64 UR8, c[0x4][0x70] ;  /* 0x01000e00ff0877ac */ /* 0x000f220008000a00 */
[----:B--2---:R-:W-:Y:S01]  /*9ad0*/  MOV R3, 0x0 ;  /* 0x0000000000037802 */ /* 0x004fe20000000f00 */
        /* <DEDUP_REMOVED lines=14> */
.L_x_150:
        /* <DEDUP_REMOVED lines=93> */
[----:B------:R-:W-:Y:S02]  /*a190*/  UIADD3 UR4, UPT, UPT, UR43, 0x400, URZ ;  /* 0x000004002b047890 */ /* 0x000fe4000fffe0ff */
[----:B------:R-:W-:Y:S01]  /*a1a0*/  UIADD3 UR9, UPT, UPT, UR49, 0x80, URZ ;  /* 0x0000008031097890 */ /* 0x000fe2000fffe0ff */
[----:B------:R-:W-:Y:S01]  /*a1b0*/  UMOV UR10, UR50 ;  /* 0x00000032000a7c82 */ /* 0x000fe20008000000 */
[----:B------:R-:W-:Y:S02]  /*a1c0*/  UMOV UR11, UR36 ;  /* 0x00000024000b7c82 */ /* 0x000fe40008000000 */
        /* <DEDUP_REMOVED lines=8> */
.L_x_152:
[----:B------:R-:W-:Y:S05]  /*a250*/  BSYNC.RECONVERGENT B0 ;  /* 0x0000000000007941 */ /* 0x000fea0003800200 */
.L_x_151:
        /* <DEDUP_REMOVED lines=21> */
.L_x_156:
[----:B------:R-:W-:Y:S05]  /*a3b0*/  BSYNC B0 ;  /* 0x0000000000007941 */ /* 0x000fea0003800000 */
.L_x_155:
        /* <DEDUP_REMOVED lines=19> */
.L_x_154:
[----:B------:R-:W-:Y:S05]  /*a4f0*/  BSYNC B1 ;  /* 0x0000000000017941 */ /* 0x000fea0003800000 */
.L_x_153:
        /* <DEDUP_REMOVED lines=21> */
.L_x_158:
        /* <DEDUP_REMOVED lines=102> */
.L_x_160:
[----:B------:R-:W-:Y:S05]  /*acb0*/  BSYNC.RECONVERGENT B0 ;  /* 0x0000000000007941 */ /* 0x000fea0003800200 */
.L_x_159:
        /* <DEDUP_REMOVED lines=21> */
.L_x_164:
[----:B------:R-:W-:Y:S05]  /*ae10*/  BSYNC B0 ;  /* 0x0000000000007941 */ /* 0x000fea0003800000 */
.L_x_163:
        /* <DEDUP_REMOVED lines=19> */
.L_x_162:
[----:B------:R-:W-:Y:S05]  /*af50*/  BSYNC B1 ;  /* 0x0000000000017941 */ /* 0x000fea0003800000 */
.L_x_161:
        /* <DEDUP_REMOVED lines=21> */
.L_x_166:
        /* <DEDUP_REMOVED lines=102> */
.L_x_168:
[----:B------:R-:W-:Y:S05]  /*b710*/  BSYNC.RECONVERGENT B0 ;  /* 0x0000000000007941 */ /* 0x000fea0003800200 */
.L_x_167:
        /* <DEDUP_REMOVED lines=12> */
[----:B------:R-:W-:Y:S05]  /*b7e0*/  @P1 IMAD R110, R110, 0x4000, R108 ;  /* 0x000040006e6e1824 */ /* 0x000fea00078e026c */
[----:B------:R-:W-:Y:S04]  /*b7f0*/  @P1 IADD3 R2, PT, PT, R110, UR43, RZ ;  /* 0x0000002b6e021c10 */ /* 0x000fe8000fffe0ff */
[----:B------:R-:W-:Y:S01]  /*b800*/  @P1 IADD3 R3, PT, PT, R112, R2, RZ ;  /* 0x0000000270031210 */ /* 0x000fe20007ffe0ff */
[--C-:B------:R-:W-:Y:S02]  /*b810*/  @P1 IMAD.IADD R111, R111, 0x1, R2.reuse ;  /* 0x000000016f6f1824 */ /* 0x100fe400078e0202 */
[----:B------:R-:W-:Y:S01]  /*b820*/  @P1 IMAD.IADD R2, R113, 0x1, R2 ;  /* 0x0000000171021824 */ /* 0x000fe200078e0202 */
[----:B------:R-:W-:Y:S06]  /*b830*/  @P0 BRA `(.L_x_172) ;  /* 0x00000000000c0947 */ /* 0x000fec0003800000 */
[----:B------:R-:W-:Y:S04]  /*b840*/  SHF.L.U32 R116, R116, 0x1f, RZ ;  /* 0x0000001f74747819 */ /* 0x000fe800000006ff */
[----:B------:R-:W2:Y:S02]  /*b850*/  SYNCS.PHASECHK.TRANS64.TRYWAIT P0, [R0+URZ+0x20], R116 ;  /* 0x00002074000075a7 */ /* 0x000ea400080011ff */
[----:B--2---:R-:W-:Y:S05]  /*b860*/  @!P0 BRA `(.L_x_173) ;  /* 0x0000001800808947 */ /* 0x004fea0003800000 */
.L_x_172:
[----:B------:R-:W-:Y:S05]  /*b870*/  BSYNC B0 ;  /* 0x0000000000007941 */ /* 0x000fea0003800000 */
.L_x_171:
[----:B------:R-:W-:Y:S11]  /*b880*/  ISETP.NE.AND P0, PT, R115, RZ, PT ;  /* 0x000000ff7300720c */ /* 0x000ff60003f05270 */
[----:B------:R-:W-:Y:S02]  /*b890*/  @!UPT UIADD3 URZ, UPT, UPT, URZ, URZ, URZ ;  /* 0x000000fffffff290 */ /* 0x000fe4000fffe0ff */
[----:B------:R3:W4:Y:S01]  /*b8a0*/  @P0 LDS.128 R52, [R2+0x400] ;  /* 0x0004000002340984 */ /* 0x0007220000000c00 */
[----:B------:R-:W-:Y:S02]  /*b8b0*/  @P0 IMAD.IADD R112, R112, 0x1, R111 ;  /* 0x0000000170700824 */ /* 0x000fe400078e026f */
[C---:B--2---:R-:W-:Y:S01]  /*b8c0*/  @P0 IMAD.IADD R0, R113.reuse, 0x1, R3 ;  /* 0x0000000171000824 */ /* 0x044fe200078e0203 */
[----:B------:R2:W1:Y:S04]  /*b8d0*/  @P0 LDS.128 R48, [R110+UR43+0x400] ;  /* 0x0004002b6e300984 */ /* 0x0004680008000c00 */
[----:B------:R2:W1:Y:S04]  /*b8e0*/  @P0 LDS.128 R56, [R3+0x400] ;  /* 0x0004000003380984 */ /* 0x0004680000000c00 */
[----:B------:R2:W1:Y:S04]  /*b8f0*/  @P0 LDS.128 R60, [R0+0x400] ;  /* 0x00040000003c0984 */ /* 0x0004680000000c00 */
[----:B------:R2:W1:Y:S04]  /*b900*/  @P0 LDS.128 R64, [R111+0x400] ;  /* 0x000400006f400984 */ /* 0x0004680000000c00 */
[----:B------:R2:W1:Y:S01]  /*b910*/  @P0 LDS.128 R72, [R112+0x400] ;  /* 0x0004000070480984 */ /* 0x0004620000000c00 */
[C---:B---3--:R-:W-:Y:S02]  /*b920*/  @P0 IADD3 R2, PT, PT, R113.reuse, R111, RZ ;  /* 0x0000006f71020210 */ /* 0x048fe40007ffe0ff */
[----:B------:R-:W-:Y:S03]  /*b930*/  @P0 IADD3 R113, PT, PT, R113, R112, RZ ;  /* 0x0000007071710210 */ /* 0x000fe60007ffe0ff */
[----:B------:R2:W3:Y:S04]  /*b940*/  @P0 LDS.128 R68, [R2+0x400] ;  /* 0x0004000002440984 */ /* 0x0004e80000000c00 */
[----:B------:R2:W1:Y:S02]  /*b950*/  @P0 LDS.128 R76, [R113+0x400] ;  /* 0x00040000714c0984 */ /* 0x0004640000000c00 */
.L_x_170:
[----:B------:R-:W-:Y:S05]  /*b960*/  BSYNC B1 ;  /* 0x0000000000017941 */ /* 0x000fea0003800000 */
.L_x_169:
[----:B--2---:R-:W-:Y:S05]  /*b970*/  VIADD R0, R39, 0xe0 ;  /* 0x000000e027007836 */ /* 0x004fea0000000000 */
[----:B------:R-:W-:Y:S04]  /*b980*/  SHF.R.U32.HI R0, RZ, 0x15, R0 ;  /* 0x00000015ff007819 */ /* 0x000fe80000011600 */
[----:B------:R-:W-:Y:S11]  /*b990*/  LOP3.LUT P0, RZ, R0, 0x3, R84, 0x48, !PT ;  /* 0x0000000300ff7812 */ /* 0x000ff60007804854 */
[----:B------:R-:W-:Y:S02]  /*b9a0*/  @!UPT UIADD3 URZ, UPT, UPT, URZ, URZ, URZ ;  /* 0x000000fffffff290 */ /* 0x000fe4000fffe0ff */
[----:B------:R-:W-:Y:S05]  /*b9b0*/  @!P0 BRA `(.L_x_174) ;  /* 0x0000000000408947 */ /* 0x000fea0003800000 */
[----:B------:R-:W2:Y:S01]  /*b9c0*/  LDCU.64 UR8, c[0x4][0x70] ;  /* 0x01000e00ff0877ac */ /* 0x000ea20008000a00 */
[----:B------:R-:W-:Y:S01]  /*b9d0*/  MOV R3, 0x0 ;  /* 0x0000000000037802 */ /* 0x000fe20000000f00 */
[----:B-1----:R-:W-:Y:S02]  /*b9e0*/  HFMA2 R12, -RZ, RZ, 0, 5.9604644775390625e-08 ;  /* 0x00000001ff0c7431 */ /* 0x002fe400000001ff */
[----:B------:R-:W-:Y:S02]  /*b9f0*/  IMAD.MOV.U32 R8, RZ, RZ, 0x192 ;  /* 0x00000192ff087424 */ /* 0x000fe400078e00ff */
[----:B------:R-:W-:Y:S01]  /*ba00*/  IMAD.MOV.U32 R13, RZ, RZ, RZ ;  /* 0x000000ffff0d7224 */ /* 0x000fe200078e00ff */
[----:B------:R-:W1:Y:S01]  /*ba10*/  LDCU.64 UR6, c[0x4][0x78] ;  /* 0x01000f00ff0677ac */ /* 0x000e620008000a00 */
[----:B------:R-:W3:Y:S01]  /*ba20*/  LDC.64 R2, c[0x4][R3] ;  /* 0x0100000003027b82 */ /* 0x000ee20000000a00 */
[----:B------:R-:W5:Y:S01]  /*ba30*/  LDCU.64 UR4, c[0x4][0x10] ;  /* 0x01000200ff0477ac */ /* 0x000f620008000a00 */
[----:B--2---:R-:W-:Y:S01]  /*ba40*/  MOV R5, UR9 ;  /* 0x0000000900057c02 */ /* 0x004fe20008000f00 */
[----:B------:R-:W-:Y:S01]  /*ba50*/  IMAD.U32 R4, RZ, RZ, UR8 ;  /* 0x00000008ff047e24 */ /* 0x000fe2000f8e00ff */
[----:B-1----:R-:W-:Y:S01]  /*ba60*/  MOV R7, UR7 ;  /* 0x0000000700077c02 */ /* 0x002fe20008000f00 */
[----:B------:R-:W-:Y:S01]  /*ba70*/  IMAD.U32 R6, RZ, RZ, UR6 ;  /* 0x00000006ff067e24 */ /* 0x000fe2000f8e00ff */
[----:B-----5:R-:W-:Y:S01]  /*ba80*/  MOV R11, UR5 ;  /* 0x00000005000b7c02 */ /* 0x020fe20008000f00 */
[----:B------:R-:W-:Y:S02]  /*ba90*/  IMAD.U32 R10, RZ, RZ, UR4 ;  /* 0x00000004ff0a7e24 */ /* 0x000fe4000f8e00ff */
[----:B------:R-:W-:Y:S07]  /*baa0*/  LEPC R20, `(.L_x_174) ;  /* 0x000000001014794e */ /* 0x000fee0000000000 */
[----:B---34-:R-:W-:Y:S05]  /*bab0*/  CALL.ABS.NOINC R2 ;  /* 0x0000000002007343 */ /* 0x018fea0003c00000 */
.L_x_174:
[----:B------:R-:W-:Y:S01]  /*bac0*/  ISETP.NE.AND P0, PT, R100, RZ, PT ;  /* 0x000000ff6400720c */ /* 0x000fe20003f05270 */
[----:B------:R-:W-:Y:S05]  /*bad0*/  WARPSYNC.ALL ;  /* 0x0000000000007948 */ /* 0x000fea0003800000 */
[----:B------:R-:W-:Y:S01]  /*bae0*/  R2UR UR4, R39 ;  /* 0x00000000270472ca */ /* 0x000fe200000e0000 */
[----:B------:R-:W-:Y:S01]  /*baf0*/  BSSY.RECONVERGENT B0, `(.L_x_175) ;  /* 0x000005f000007945 */ /* 0x000fe20003800200 */
[----:B------:R-:W-:Y:S04]  /*bb00*/  IADD3 R109, PT, PT, R109, 0xa0, RZ ;  /* 0x000000a06d6d7810 */ /* 0x000fe80007ffe0ff */
[----:B------:R-:W-:Y:S07]  /*bb10*/  LOP3.LUT R109, R109, 0xfefffff8, RZ, 0xc0, !PT ;  /* 0xfefffff86d6d7812 */ /* 0x000fee00078ec0ff */
[----:B-1----:R-:W1:Y:S01]  /*bb20*/  LDTM.x32 R4, tmem[UR4+0xe0] ;  /* 0x0000e004000479ee */ /* 0x002e6200082c0000 */
[----:B------:R-:W-:Y:S01]  /*bb30*/  NOP ;  /* 0x0000000000007918 */ /* 0x000fe20000000000 */
[----:B-1----:R1:W-:Y:S01]  /*bb40*/  SYNCS.ARRIVE.TRANS64.RED.A1T0 RZ, [R109+URZ], RZ ;  /* 0x000000ff6dff79a7 */ /* 0x0023e200081004ff */
[C---:B------:R-:W-:Y:S01]  /*bb50*/  FMUL R0, R38.reuse, R4 ;  /* 0x0000000426007220 */ /* 0x040fe20000400000 */
        /* <DEDUP_REMOVED lines=47> */
[C---:B---3--:R-:W-:Y:S01]  /*be50*/  FFMA R20, R45.reuse, R68, R20 ;  /* 0x000000442d147223 */ /* 0x048fe20000000014 */
        /* <DEDUP_REMOVED lines=40> */
.L_x_176:
[----:B------:R-:W-:Y:S05]  /*c0e0*/  BSYNC.RECONVERGENT B0 ;  /* 0x0000000000007941 */ /* 0x000fea0003800200 */
.L_x_175:
[----:B------:R-:W-:Y:S01]  /*c0f0*/  BAR.SYNC.DEFER_BLOCKING 0x1, 0x80 ;  /* 0x0042000000007b1d */ /* 0x000fe20000010000 */
[----:B------:R-:W-:Y:S01]  /*c100*/  UISETP.NE.AND UP0, UPT, UR53, -0x8, UPT ;  /* 0xfffffff83500788c */ /* 0x000fe2000bf05270 */
[----:B------:R-:W-:Y:S08]  /*c110*/  IADD3 R36, PT, PT, R36, 0x1, RZ ;  /* 0x0000000124247810 */ /* 0x000ff00007ffe0ff */
[----:B------:R-:W-:Y:S05]  /*c120*/  BRA.U !UP0, `(.L_x_177) ;  /* 0x0000000108287547 */ /* 0x000fea000b800000 */
[----:B------:R-:W-:Y:S01]  /*c130*/  ISETP.NE.AND P0, PT, R105, RZ, PT ;  /* 0x000000ff6900720c */ /* 0x000fe20003f05270 */
[----:B------:R-:W-:Y:S01]  /*c140*/  IMAD.U32 R2, RZ, RZ, UR47 ;  /* 0x0000002fff027e24 */ /* 0x000fe2000f8e00ff */
[----:B------:R-:W-:Y:S01]  /*c150*/  UIADD3 UR4, UPT, UPT, UR47, 0x1, URZ ;  /* 0x000000012f047890 */ /* 0x000fe2000fffe0ff */
[----:B------:R-:W-:Y:S03]  /*c160*/  IMAD.U32 R0, RZ, RZ, UR52 ;  /* 0x00000034ff007e24 */ /* 0x000fe6000f8e00ff */
[----:B------:R-:W-:Y:S04]  /*c170*/  UISETP.NE.AND UP0, UPT, UR4, 0x4, UPT ;  /* 0x000000040400788c */ /* 0x000fe8000bf05270 */
[----:B------:R-:W-:Y:S03]  /*c180*/  USEL UR47, UR4, URZ, UP0 ;  /* 0x000000ff042f7287 */ /* 0x000fe60008000000 */
[----:B------:R-:W-:Y:S05]  /*c190*/  @P0 LEA R2, R2, UR43, 0x3 ;  /* 0x0000002b02020c11 */ /* 0x000fea000f8e18ff */
[----:B------:R-:W-:Y:S05]  /*c1a0*/  @P0 VIADD R2, R2, 0x40 ;  /* 0x0000004002020836 */ /* 0x000fea0000000000 */
[----:B------:R-:W-:Y:S04]  /*c1b0*/  @P0 PRMT R0, R0, 0x654, R2 ;  /* 0x0000065400000816 */ /* 0x000fe80000000002 */
[----:B------:R2:W-:Y:S03]  /*c1c0*/  @P0 SYNCS.ARRIVE.TRANS64.RED.A1T0 RZ, [R0+URZ], RZ ;  /* 0x000000ff00ff09a7 */ /* 0x0005e600081004ff */
.L_x_177:
[----:B------:R-:W-:Y:S01]  /*c1d0*/  R2UR UR6, R104 ;  /* 0x00000000680672ca */ /* 0x000fe200000e0000 */
[----:B------:R-:W-:Y:S01]  /*c1e0*/  UIADD3 UR53, UPT, UPT, UR53, 0x8, URZ ;  /* 0x0000000835357890 */ /* 0x000fe2000fffe0ff */
[----:B------:R-:W-:Y:S02]  /*c1f0*/  R2UR UR5, R85 ;  /* 0x00000000550572ca */ /* 0x000fe400000e0000 */
[----:B------:R-:W-:Y:S02]  /*c200*/  R2UR UR4, R86 ;  /* 0x00000000560472ca */ /* 0x000fe400000e0000 */
[----:B------:R-:W-:Y:S02]  /*c210*/  R2UR UR36, R103 ;  /* 0x00000000672472ca */ /* 0x000fe400000e0000 */
[----:B------:R-:W-:Y:S02]  /*c220*/  ISETP.NE.AND P0, PT, R90, 0x2, PT ;  /* 0x000000025a00780c */ /* 0x000fe40003f05270 */
[----:B------:R-:W-:Y:S02]  /*c230*/  ISETP.NE.AND P1, PT, R36, 0x2, PT ;  /* 0x000000022400780c */ /* 0x000fe40003f25270 */
[----:B------:R-:W-:Y:S01]  /*c240*/  SEL R2, RZ, 0x1, P0 ;  /* 0x00000001ff027807 */ /* 0x000fe20000000000 */
[----:B------:R-:W-:Y:S01]  /*c250*/  UISETP.NE.AND UP0, UPT, UR6, URZ, UPT ;  /* 0x000000ff0600728c */ /* 0x000fe2000bf05270 */
[----:B--2---:R-:W-:Y:S01]  /*c260*/  SEL R0, RZ, 0x1, P1 ;  /* 0x00000001ff007807 */ /* 0x004fe20000800000 */
[----:B------:R-:W-:Y:S01]  /*c270*/  UIADD3 UR24, UPT, UPT, UR37, UR5, URZ ;  /* 0x0000000525187290 */ /* 0x000fe2000fffe0ff */
[----:B------:R-:W-:Y:S01]  /*c280*/  LOP3.LUT R96, R96, R2, RZ, 0x3c, !PT ;  /* 0x0000000260607212 */ /* 0x000fe200078e3cff */
[----:B------:R-:W-:Y:S01]  /*c290*/  UIADD3 UR28, UPT, UPT, UR38, UR4, URZ ;  /* 0x00000004261c7290 */ /* 0x000fe2000fffe0ff */
[----:B------:R-:W-:Y:S02]  /*c2a0*/  LOP3.LUT R97, R97, R0, RZ, 0x3c, !PT ;  /* 0x0000000061617212 */ /* 0x000fe400078e3cff */
[----:B------:R-:W-:Y:S02]  /*c2b0*/  SEL R90, R90, RZ, P0 ;  /* 0x000000ff5a5a7207 */ /* 0x000fe40000000000 */
[----:B------:R-:W-:Y:S01]  /*c2c0*/  SEL R36, R36, RZ, P1 ;  /* 0x000000ff24247207 */ /* 0x000fe20000800000 */
[----:B------:R-:W-:Y:S06]  /*c2d0*/  BRA.U UP0, `(.L_x_178) ;  /* 0xffffff9d004c7547 */ /* 0x000fec000b83ffff */
[----:B------:R-:W-:-:S13]  /*c2e0*/  R2UR UR4, R87 ;  /* 0x00000000570472ca */ /* 0x000fda00000e0000 */
[----:B------:R-:W-:-:S09]  /*c2f0*/  UISETP.NE.AND UP0, UPT, UR4, URZ, UPT ;  /* 0x000000ff0400728c */ /* 0x000fd2000bf05270 */
[----:B------:R-:W-:Y:S05]  /*c300*/  BRA.U !UP0, `(.L_x_179) ;  /* 0x0000000108487547 */ /* 0x000fea000b800000 */
[----:B------:R-:W2:Y:S02]  /*c310*/  LDCU.64 UR4, c[0x0][0x890] ;  /* 0x00011200ff0477ac */ /* 0x000ea40008000a00 */
[----:B--2---:R-:W-:-:S04]  /*c320*/  UISETP.NE.U32.AND UP0, UPT, UR4, URZ, UPT ;  /* 0x000000ff0400728c */ /* 0x004fc8000bf05070 */
[----:B------:R-:W-:-:S09]  /*c330*/  UISETP.NE.AND.EX UP0, UPT, UR5, URZ, UPT, UP0 ;  /* 0x000000ff0500728c */ /* 0x000fd2000bf05300 */
[----:B------:R-:W-:Y:S05]  /*c340*/  BRA.U UP0, `(.L_x_180) ;  /* 0x00000001000c7547 */ /* 0x000fea000b800000 */
[----:B------:R-:W-:-:S13]  /*c350*/  FSETP.NEU.AND P0, PT, R45, RZ, PT ;  /* 0x000000ff2d00720b */ /* 0x000fda0003f0d000 */
[----:B------:R-:W-:Y:S05]  /*c360*/  @!P0 EXIT ;  /* 0x000000000000894d */ /* 0x000fea0003800000 */
[----:B------:R-:W-:Y:S05]  /*c370*/  BRA `(.L_x_179) ;  /* 0x00000000002c7947 */ /* 0x000fea0003800000 */
.L_x_180:
[----:B------:R-:W-:Y:S01]  /*c380*/  ISETP.NE.AND P0, PT, R89, RZ, PT ;  /* 0x000000ff5900720c */ /* 0x000fe20003f05270 */
[----:B------:R-:W-:-:S12]  /*c390*/  BSSY.RECONVERGENT B0, `(.L_x_179) ;  /* 0x0000009000007945 */ /* 0x000fd80003800200 */
[----:B------:R-:W-:Y:S05]  /*c3a0*/  @P0 BRA `(.L_x_181) ;  /* 0x0000000000140947 */ /* 0x000fea0003800000 */
[----:B------:R-:W2:Y:S02]  /*c3b0*/  LDCU.64 UR4, c[0x0][0x888] ;  /* 0x00011100ff0477ac */ /* 0x000ea40008000a00 */
[----:B--2---:R-:W-:-:S04]  /*c3c0*/  ISETP.NE.U32.AND P0, PT, RZ, UR4, PT ;  /* 0x00000004ff007c0c */ /* 0x004fc8000bf05070 */
[----:B------:R-:W-:-:S13]  /*c3d0*/  ISETP.NE.AND.EX P0, PT, RZ, UR5, PT, P0 ;  /* 0x00000005ff007c0c */ /* 0x000fda000bf05300 */
[----:B------:R-:W-:Y:S05]  /*c3e0*/  @!P0 EXIT ;  /* 0x000000000000894d */ /* 0x000fea0003800000 */
[----:B------:R-:W-:Y:S05]  /*c3f0*/  BRA `(.L_x_182) ;  /* 0x0000000000087947 */ /* 0x000fea0003800000 */
.L_x_181:
[----:B------:R-:W-:-:S13]  /*c400*/  FSETP.NEU.AND P0, PT, R45, RZ, PT ;  /* 0x000000ff2d00720b */ /* 0x000fda0003f0d000 */
[----:B------:R-:W-:Y:S05]  /*c410*/  @!P0 EXIT ;  /* 0x000000000000894d */ /* 0x000fea0003800000 */
.L_x_182:
[----:B------:R-:W-:Y:S05]  /*c420*/  BSYNC.RECONVERGENT B0 ;  /* 0x0000000000007941 */ /* 0x000fea0003800200 */
.L_x_179:
[----:B------:R-:W-:Y:S01]  /*c430*/  ULEA UR4, UR47, UR43, 0x3 ;  /* 0x0000002b2f047291 */ /* 0x000fe2000f8e18ff */
[----:B------:R-:W-:-:S04]  /*c440*/  DEPBAR.LE SB0, 0x0 ;  /* 0x000080000000791a */ /* 0x000fc80000000000 */
[----:B------:R-:W-:-:S04]  /*c450*/  UIADD3 UR4, UPT, UPT, UR4, 0x40, URZ ;  /* 0x0000004004047890 */ /* 0x000fc8000fffe0ff */
[----:B------:R-:W-:-:S09]  /*c460*/  UPRMT UR4, UR52, 0x654, UR4 ;  /* 0x0000065434047896 */ /* 0x000fd20008000004 */
[----:B------:R-:W-:Y:S01]  /*c470*/  SYNCS.ARRIVE.TRANS64.RED.A1T0 RZ, [UR4], RZ ;  /* 0x000000ffffff79a7 */ /* 0x000fe20008100404 */
[----:B------:R-:W-:Y:S05]  /*c480*/  EXIT ;  /* 0x000000000000794d */ /* 0x000fea0003800000 */
.L_x_24:
[----:B--2---:R2:W3:Y:S02]  /*c490*/  SYNCS.PHASECHK.TRANS64.TRYWAIT P0, [R0+URZ+0xc0], R2 ;  /* 0x0000c002000075a7 */ /* 0x0044e400080011ff */
[----:B---3--:R-:W-:Y:S05]  /*c4a0*/  @!P0 NANOSLEEP.SYNCS 0x989680 ;  /* 0x009896800000895d */ /* 0x008fea0003900000 */
[----:B------:R-:W3:Y:S02]  /*c4b0*/  @!P0 SYNCS.PHASECHK.TRANS64 P0, [R0+URZ+0xc0], R2 ;  /* 0x0000c002000085a7 */ /* 0x000ee400080010ff */
[----:B---3--:R-:W-:Y:S05]  /*c4c0*/  @!P0 BRA `(.L_x_24) ;  /* 0xfffffffc00f08947 */ /* 0x008fea000383ffff */
[----:B------:R-:W-:Y:S05]  /*c4d0*/  BRA `(.L_x_183) ;  /* 0xffffff5400547947 */ /* 0x000fea000383ffff */
.L_x_27:
[----:B-1----:R-:W-:-:S07]  /*c4e0*/  MOV R0, UR33 ;  /* 0x0000002100007c02 */ /* 0x002fce0008000f00 */
.L_x_184:
[----:B-1----:R1:W2:Y:S02]  /*c4f0*/  SYNCS.PHASECHK.TRANS64.TRYWAIT P0, [R0+URZ+0x10], R3 ;  /* 0x00001003000075a7 */ /* 0x0022a400080011ff */
[----:B--2---:R-:W-:Y:S05]  /*c500*/  @!P0 NANOSLEEP.SYNCS 0x989680 ;  /* 0x009896800000895d */ /* 0x004fea0003900000 */
[----:B------:R-:W2:Y:S02]  /*c510*/  @!P0 SYNCS.PHASECHK.TRANS64 P0, [R0+URZ+0x10], R3 ;  /* 0x00001003000085a7 */ /* 0x000ea400080010ff */
[----:B--2---:R-:W-:Y:S05]  /*c520*/  @!P0 BRA `(.L_x_184) ;  /* 0xfffffffc00f08947 */ /* 0x004fea000383ffff */
[----:B------:R-:W-:Y:S05]  /*c530*/  BRA `(.L_x_26) ;  /* 0xffffff5400a87947 */ /* 0x000fea000383ffff */
.L_x_34:
[----:B-1----:R-:W-:-:S07]  /*c540*/  MOV R0, UR7 ;  /* 0x0000000700007c02 */ /* 0x002fce0008000f00 */
.L_x_185:
[----:B-1----:R1:W2:Y:S02]  /*c550*/  SYNCS.PHASECHK.TRANS64.TRYWAIT P0, [R0+URZ+0x10], R3 ;  /* 0x00001003000075a7 */ /* 0x0022a400080011ff */
[----:B--2---:R-:W-:Y:S05]  /*c560*/  @!P0 NANOSLEEP.SYNCS 0x989680 ;  /* 0x009896800000895d */ /* 0x004fea0003900000 */
[----:B------:R-:W2:Y:S02]  /*c570*/  @!P0 SYNCS.PHASECHK.TRANS64 P0, [R0+URZ+0x10], R3 ;  /* 0x00001003000085a7 */ /* 0x000ea400080010ff */
[----:B--2---:R-:W-:Y:S05]  /*c580*/  @!P0 BRA `(.L_x_185) ;  /* 0xfffffffc00f08947 */ /* 0x004fea000383ffff */
[----:B------:R-:W-:Y:S05]  /*c590*/  BRA `(.L_x_33) ;  /* 0xffffff58009c7947 */ /* 0x000fea000383ffff */
.L_x_41:
[----:B-1----:R1:W2:Y:S02]  /*c5a0*/  SYNCS.PHASECHK.TRANS64.TRYWAIT P0, [R3+URZ+0x70], R0 ;  /* 0x00007000030075a7 */ /* 0x0022a400080011ff */
[----:B--2---:R-:W-:Y:S05]  /*c5b0*/  @!P0 NANOSLEEP.SYNCS 0x989680 ;  /* 0x009896800000895d */ /* 0x004fea0003900000 */
[----:B------:R-:W2:Y:S02]  /*c5c0*/  @!P0 SYNCS.PHASECHK.TRANS64 P0, [R3+URZ+0x70], R0 ;  /* 0x00007000030085a7 */ /* 0x000ea400080010ff */
[----:B--2---:R-:W-:Y:S05]  /*c5d0*/  @!P0 BRA `(.L_x_41) ;  /* 0xfffffffc00f08947 */ /* 0x004fea000383ffff */
[----:B------:R-:W-:Y:S05]  /*c5e0*/  BRA `(.L_x_186) ;  /* 0xffffff5c00847947 */ /* 0x000fea000383ffff */
.L_x_45:
[----:B------:R-:W-:-:S07]  /*c5f0*/  MOV R0, UR4 ;  /* 0x0000000400007c02 */ /* 0x000fce0008000f00 */
.L_x_187:
[----:B-1----:R1:W2:Y:S02]  /*c600*/  SYNCS.PHASECHK.TRANS64.TRYWAIT P0, [R0+URZ], R2 ;  /* 0x00000002000075a7 */ /* 0x0022a400080011ff */
[----:B--2---:R-:W-:Y:S05]  /*c610*/  @!P0 NANOSLEEP.SYNCS 0x989680 ;  /* 0x009896800000895d */ /* 0x004fea0003900000 */
[----:B------:R-:W2:Y:S02]  /*c620*/  @!P0 SYNCS.PHASECHK.TRANS64 P0, [R0+URZ], R2 ;  /* 0x00000002000085a7 */ /* 0x000ea400080010ff */
[----:B--2---:R-:W-:Y:S05]  /*c630*/  @!P0 BRA `(.L_x_187) ;  /* 0xfffffffc00f08947 */ /* 0x004fea000383ffff */
[----:B------:R-:W-:Y:S05]  /*c640*/  BRA `(.L_x_188) ;  /* 0xffffff6400307947 */ /* 0x000fea000383ffff */
.L_x_48:
[----:B--2---:R2:W3:Y:S02]  /*c650*/  SYNCS.PHASECHK.TRANS64.TRYWAIT P0, [R0+URZ+0xb0], R4 ;  /* 0x0000b004000075a7 */ /* 0x0044e400080011ff */
[----:B---3--:R-:W-:Y:S05]  /*c660*/  @!P0 NANOSLEEP.SYNCS 0x989680 ;  /* 0x009896800000895d */ /* 0x008fea0003900000 */
[----:B------:R-:W3:Y:S02]  /*c670*/  @!P0 SYNCS.PHASECHK.TRANS64 P0, [R0+URZ+0xb0], R4 ;  /* 0x0000b004000085a7 */ /* 0x000ee400080010ff */
[----:B---3--:R-:W-:Y:S05]  /*c680*/  @!P0 BRA `(.L_x_48) ;  /* 0xfffffffc00f08947 */ /* 0x008fea000383ffff */
[----:B------:R-:W-:Y:S05]  /*c690*/  BRA `(.L_x_189) ;  /* 0xffffff64008c7947 */ /* 0x000fea000383ffff */
.L_x_49:
[----:B------:R-:W-:-:S07]  /*c6a0*/  MOV R0, UR4 ;  /* 0x0000000400007c02 */ /* 0x000fce0008000f00 */
.L_x_190:
[----:B--2---:R2:W3:Y:S02]  /*c6b0*/  SYNCS.PHASECHK.TRANS64.TRYWAIT P0, [R0+URZ+0x80], R5 ;  /* 0x00008005000075a7 */ /* 0x0044e400080011ff */
[----:B---3--:R-:W-:Y:S05]  /*c6c0*/  @!P0 NANOSLEEP.SYNCS 0x989680 ;  /* 0x009896800000895d */ /* 0x008fea0003900000 */
[----:B------:R-:W3:Y:S02]  /*c6d0*/  @!P0 SYNCS.PHASECHK.TRANS64 P0, [R0+URZ+0x80], R5 ;  /* 0x00008005000085a7 */ /* 0x000ee400080010ff */
[----:B---3--:R-:W-:Y:S05]  /*c6e0*/  @!P0 BRA `(.L_x_190) ;  /* 0xfffffffc00f08947 */ /* 0x008fea000383ffff */
[----:B------:R-:W-:Y:S05]  /*c6f0*/  BRA `(.L_x_191) ;  /* 0xffffff64009c7947 */ /* 0x000fea000383ffff */
.L_x_50:
[----:B--2---:R2:W3:Y:S02]  /*c700*/  SYNCS.PHASECHK.TRANS64.TRYWAIT P1, [R0+URZ+0x70], R4 ;  /* 0x00007004000075a7 */ /* 0x0044e400080211ff */
[----:B---3--:R-:W-:Y:S05]  /*c710*/  @!P1 NANOSLEEP.SYNCS 0x989680 ;  /* 0x009896800000995d */ /* 0x008fea0003900000 */
[----:B------:R-:W3:Y:S02]  /*c720*/  @!P1 SYNCS.PHASECHK.TRANS64 P1, [R0+URZ+0x70], R4 ;  /* 0x00007004000095a7 */ /* 0x000ee400080210ff */
[----:B---3--:R-:W-:Y:S05]  /*c730*/  @!P1 BRA `(.L_x_50) ;  /* 0xfffffffc00f09947 */ /* 0x008fea000383ffff */
[----:B------:R-:W-:Y:S05]  /*c740*/  BRA `(.L_x_192) ;  /* 0xffffff6400cc7947 */ /* 0x000fea000383ffff */
.L_x_53:
[----:B------:R-:W-:-:S07]  /*c750*/  MOV R0, UR4 ;  /* 0x0000000400007c02 */ /* 0x000fce0008000f00 */
.L_x_193:
[----:B--2---:R2:W3:Y:S02]  /*c760*/  SYNCS.PHASECHK.TRANS64.TRYWAIT P0, [R0+URZ+0x80], R2 ;  /* 0x00008002000075a7 */ /* 0x0044e400080011ff */
[----:B---3--:R-:W-:Y:S05]  /*c770*/  @!P0 NANOSLEEP.SYNCS 0x989680 ;  /* 0x009896800000895d */ /* 0x008fea0003900000 */
[----:B------:R-:W3:Y:S02]  /*c780*/  @!P0 SYNCS.PHASECHK.TRANS64 P0, [R0+URZ+0x80], R2 ;  /* 0x00008002000085a7 */ /* 0x000ee400080010ff */
[----:B---3--:R-:W-:Y:S05]  /*c790*/  @!P0 BRA `(.L_x_193) ;  /* 0xfffffffc00f08947 */ /* 0x008fea000383ffff */
[----:B------:R-:W-:Y:S05]  /*c7a0*/  BRA `(.L_x_52) ;  /* 0xffffff6800207947 */ /* 0x000fea000383ffff */
.L_x_62:
[----:B--2---:R-:W-:-:S04]  /*c7b0*/  MOV R5, UR5 ;  /* 0x0000000500057c02 */ /* 0x004fc80008000f00 */
[----:B------:R2:W3:Y:S03]  /*c7c0*/  SYNCS.PHASECHK.TRANS64.TRYWAIT P0, [R5+URZ+0x8], R6 ;  /* 0x00000806050075a7 */ /* 0x0004e600080011ff */
[----:B---3--:R-:W-:Y:S05]  /*c7d0*/  @!P0 NANOSLEEP.SYNCS 0x989680 ;  /* 0x009896800000895d */ /* 0x008fea0003900000 */
[----:B------:R-:W3:Y:S02]  /*c7e0*/  @!P0 SYNCS.PHASECHK.TRANS64 P0, [R5+URZ+0x8], R6 ;  /* 0x00000806050085a7 */ /* 0x000ee400080010ff */
[----:B---3--:R-:W-:Y:S05]  /*c7f0*/  @!P0 BRA `(.L_x_62) ;  /* 0xfffffffc00ec8947 */ /* 0x008fea000383ffff */
[----:B------:R-:W-:Y:S05]  /*c800*/  BRA `(.L_x_61) ;  /* 0xffffff6800d47947 */ /* 0x000fea000383ffff */
.L_x_64:
[----:B------:R-:W-:Y:S01]  /*c810*/  BSSY B0, `(.L_x_194) ;  /* 0x0000006000007945 */ /* 0x000fe20003800000 */
[----:B------:R-:W-:-:S07]  /*c820*/  MOV R15, 0xffffffff ;  /* 0xffffffff000f7802 */ /* 0x000fce0000000f00 */
[----:B-12--5:R-:W-:Y:S05]  /*c830*/  WARPSYNC.COLLECTIVE R15, `(.L_x_195) ;  /* 0x000000000f0c7348 */ /* 0x026fea0003c00000 */
[----:B------:R-:W-:Y:S02]  /*c840*/  ELECT P6, UR79, PT ;  /* 0x00000000004f782f */ /* 0x000fe400038c0000 */
[----:B------:R-:W-:Y:S01]  /*c850*/  MOV R14, UR79 ;  /* 0x0000004f000e7c02 */ /* 0x000fe20008000f00 */
[----:B-12--5:R-:W-:Y:S10]  /*c860*/  ENDCOLLECTIVE ;  /* 0x000000000000791b */ /* 0x026ff40003800000 */
.L_x_195:
[----:B------:R-:W-:Y:S05]  /*c870*/  BSYNC B0 ;  /* 0x0000000000007941 */ /* 0x000fea0003800000 */
.L_x_194:
[----:B------:R-:W-:Y:S05]  /*c880*/  BRA `(.L_x_196) ;  /* 0xffffff6c00047947 */ /* 0x000fea000383ffff */
.L_x_66:
[----:B--2---:R-:W-:-:S04]  /*c890*/  MOV R3, UR5 ;  /* 0x0000000500037c02 */ /* 0x004fc80008000f00 */
[----:B------:R2:W3:Y:S03]  /*c8a0*/  SYNCS.PHASECHK.TRANS64.TRYWAIT P0, [R3+URZ+0x8], R4 ;  /* 0x00000804030075a7 */ /* 0x0004e600080011ff */
[----:B---3--:R-:W-:Y:S05]  /*c8b0*/  @!P0 NANOSLEEP.SYNCS 0x989680 ;  /* 0x009896800000895d */ /* 0x008fea0003900000 */
[----:B------:R-:W3:Y:S02]  /*c8c0*/  @!P0 SYNCS.PHASECHK.TRANS64 P0, [R3+URZ+0x8], R4 ;  /* 0x00000804030085a7 */ /* 0x000ee400080010ff */
[----:B---3--:R-:W-:Y:S05]  /*c8d0*/  @!P0 BRA `(.L_x_66) ;  /* 0xfffffffc00ec8947 */ /* 0x008fea000383ffff */
[----:B------:R-:W-:Y:S05]  /*c8e0*/  BRA `(.L_x_65) ;  /* 0xffffff6c00087947 */ /* 0x000fea000383ffff */
.L_x_67:
[----:B-1----:R1:W2:Y:S02]  /*c8f0*/  SYNCS.PHASECHK.TRANS64.TRYWAIT P0, [R0+URZ+0x70], R4 ;  /* 0x00007004000075a7 */ /* 0x0022a400080011ff */
[----:B--2---:R-:W-:Y:S05]  /*c900*/  @!P0 NANOSLEEP.SYNCS 0x989680 ;  /* 0x009896800000895d */ /* 0x004fea0003900000 */
[----:B------:R-:W2:Y:S02]  /*c910*/  @!P0 SYNCS.PHASECHK.TRANS64 P0, [R0+URZ+0x70], R4 ;  /* 0x00007004000085a7 */ /* 0x000ea400080010ff */
[----:B--2---:R-:W-:Y:S05]  /*c920*/  @!P0 BRA `(.L_x_67) ;  /* 0xfffffffc00f08947 */ /* 0x004fea000383ffff */
[----:B------:R-:W-:Y:S05]  /*c930*/  BRA `(.L_x_197) ;  /* 0xffffff7000147947 */ /* 0x000fea000383ffff */
.L_x_69:
[----:B------:R-:W-:-:S07]  /*c940*/  MOV R0, UR46 ;  /* 0x0000002e00007c02 */ /* 0x000fce0008000f00 */
.L_x_198:
[----:B-1----:R1:W2:Y:S02]  /*c950*/  SYNCS.PHASECHK.TRANS64.TRYWAIT P0, [R0+URZ+0xa0], R4 ;  /* 0x0000a004000075a7 */ /* 0x0022a400080011ff */
[----:B--2---:R-:W-:Y:S05]  /*c960*/  @!P0 NANOSLEEP.SYNCS 0x989680 ;  /* 0x009896800000895d */ /* 0x004fea0003900000 */
[----:B------:R-:W2:Y:S02]  /*c970*/  @!P0 SYNCS.PHASECHK.TRANS64 P0, [R0+URZ+0xa0], R4 ;  /* 0x0000a004000085a7 */ /* 0x000ea400080010ff */
[----:B--2---:R-:W-:Y:S05]  /*c980*/  @!P0 BRA `(.L_x_198) ;  /* 0xfffffffc00f08947 */ /* 0x004fea000383ffff */
[----:B------:R-:W-:Y:S05]  /*c990*/  BRA `(.L_x_199) ;  /* 0xffffff7000607947 */ /* 0x000fea000383ffff */
.L_x_72:
[----:B------:R-:W-:Y:S07]  /*c9a0*/  MOV R0, UR7 ;  /* 0x0000000700007c02 */ /* 0x000fee0008000f00 */
.L_x_200:
[----:B-1----:R1:W2:Y:S02]  /*c9b0*/  SYNCS.PHASECHK.TRANS64.TRYWAIT P0, [R0+URZ], R4 ;  /* 0x00000004000075a7 */ /* 0x0022a400080011ff */
[----:B--2---:R-:W-:Y:S05]  /*c9c0*/  @!P0 NANOSLEEP.SYNCS 0x989680 ;  /* 0x009896800000895d */ /* 0x004fea0003900000 */
[----:B------:R-:W2:Y:S02]  /*c9d0*/  @!P0 SYNCS.PHASECHK.TRANS64 P0, [R0+URZ], R4 ;  /* 0x00000004000085a7 */ /* 0x000ea400080010ff */
[----:B--2---:R-:W-:Y:S05]  /*c9e0*/  @!P0 BRA `(.L_x_200) ;  /* 0xfffffffc00f08947 */ /* 0x004fea000383ffff */
[----:B------:R-:W-:Y:S05]  /*c9f0*/  BRA `(.L_x_71) ;  /* 0xffffff7000747947 */ /* 0x000fea000383ffff */
.L_x_76:
[----:B-1----:R-:W-:-:S07]  /*ca00*/  MOV R0, UR4 ;  /* 0x0000000400007c02 */ /* 0x002fce0008000f00 */
.L_x_201:
[----:B-1----:R1:W2:Y:S02]  /*ca10*/  SYNCS.PHASECHK.TRANS64.TRYWAIT P0, [R0+URZ], R2 ;  /* 0x00000002000075a7 */ /* 0x0022a400080011ff */
[----:B--2---:R-:W-:Y:S05]  /*ca20*/  @!P0 NANOSLEEP.SYNCS 0x989680 ;  /* 0x009896800000895d */ /* 0x004fea0003900000 */
[----:B------:R-:W2:Y:S02]  /*ca30*/  @!P0 SYNCS.PHASECHK.TRANS64 P0, [R0+URZ], R2 ;  /* 0x00000002000085a7 */ /* 0x000ea400080010ff */
[----:B--2---:R-:W-:Y:S05]  /*ca40*/  @!P0 BRA `(.L_x_201) ;  /* 0xfffffffc00f08947 */ /* 0x004fea000383ffff */
[----:B------:R-:W-:Y:S05]  /*ca50*/  BRA `(.L_x_202) ;  /* 0xffffff7400b87947 */ /* 0x000fea000383ffff */
.L_x_79:
[----:B------:R-:W-:-:S07]  /*ca60*/  MOV R0, UR41 ;  /* 0x0000002900007c02 */ /* 0x000fce0008000f00 */
.L_x_203:
[----:B-1----:R1:W2:Y:S02]  /*ca70*/  SYNCS.PHASECHK.TRANS64.TRYWAIT P1, [R0+URZ+0xd0], R2 ;  /* 0x0000d002000075a7 */ /* 0x0022a400080211ff */
[----:B--2---:R-:W-:Y:S05]  /*ca80*/  @!P1 NANOSLEEP.SYNCS 0x989680 ;  /* 0x009896800000995d */ /* 0x004fea0003900000 */
[----:B------:R-:W2:Y:S02]  /*ca90*/  @!P1 SYNCS.PHASECHK.TRANS64 P1, [R0+URZ+0xd0], R2 ;  /* 0x0000d002000095a7 */ /* 0x000ea400080210ff */
[----:B--2---:R-:W-:Y:S05]  /*caa0*/  @!P1 BRA `(.L_x_203) ;  /* 0xfffffffc00f09947 */ /* 0x004fea000383ffff */
[----:B------:R-:W-:Y:S05]  /*cab0*/  BRA `(.L_x_204) ;  /* 0xffffff7800047947 */ /* 0x000fea000383ffff */
.L_x_84:
[----:B--2---:R2:W3:Y:S02]  /*cac0*/  SYNCS.PHASECHK.TRANS64.TRYWAIT P0, [R8+URZ+0x70], R0 ;  /* 0x00007000080075a7 */ /* 0x0044e400080011ff */
[----:B---3--:R-:W-:Y:S05]  /*cad0*/  @!P0 NANOSLEEP.SYNCS 0x989680 ;  /* 0x009896800000895d */ /* 0x008fea0003900000 */
[----:B------:R-:W3:Y:S02]  /*cae0*/  @!P0 SYNCS.PHASECHK.TRANS64 P0, [R8+URZ+0x70], R0 ;  /* 0x00007000080085a7 */ /* 0x000ee400080010ff */
[----:B---3--:R-:W-:Y:S05]  /*caf0*/  @!P0 BRA `(.L_x_84) ;  /* 0xfffffffc00f08947 */ /* 0x008fea000383ffff */
[----:B------:R-:W-:Y:S05]  /*cb00*/  BRA `(.L_x_205) ;  /* 0xffffff7c00347947 */ /* 0x000fea000383ffff */
.L_x_87:
[----:B--2---:R-:W-:Y:S07]  /*cb10*/  MOV R0, UR21 ;  /* 0x0000001500007c02 */ /* 0x004fee0008000f00 */
.L_x_206:
[----:B--2---:R2:W3:Y:S02]  /*cb20*/  SYNCS.PHASECHK.TRANS64.TRYWAIT P1, [R0+URZ+0x68], R2 ;  /* 0x00006802000075a7 */ /* 0x0044e400080211ff */
[----:B---3--:R-:W-:Y:S05]  /*cb30*/  @!P1 NANOSLEEP.SYNCS 0x989680 ;  /* 0x009896800000995d */ /* 0x008fea0003900000 */
[----:B------:R-:W3:Y:S02]  /*cb40*/  @!P1 SYNCS.PHASECHK.TRANS64 P1, [R0+URZ+0x68], R2 ;  /* 0x00006802000095a7 */ /* 0x000ee400080210ff */
[----:B---3--:R-:W-:Y:S05]  /*cb50*/  @!P1 BRA `(.L_x_206) ;  /* 0xfffffffc00f09947 */ /* 0x008fea000383ffff */
[----:B------:R-:W-:Y:S05]  /*cb60*/  BRA `(.L_x_86) ;  /* 0xffffff8000b47947 */ /* 0x000fea000383ffff */
.L_x_90:
[----:B--2---:R-:W-:Y:S07]  /*cb70*/  MOV R0, UR21 ;  /* 0x0000001500007c02 */ /* 0x004fee0008000f00 */
.L_x_207:
[----:B--2---:R2:W3:Y:S02]  /*cb80*/  SYNCS.PHASECHK.TRANS64.TRYWAIT P0, [R0+URZ+0x40], R5 ;  /* 0x00004005000075a7 */ /* 0x0044e400080011ff */
[----:B---3--:R-:W-:Y:S05]  /*cb90*/  @!P0 NANOSLEEP.SYNCS 0x989680 ;  /* 0x009896800000895d */ /* 0x008fea0003900000 */
[----:B------:R-:W3:Y:S02]  /*cba0*/  @!P0 SYNCS.PHASECHK.TRANS64 P0, [R0+URZ+0x40], R5 ;  /* 0x00004005000085a7 */ /* 0x000ee400080010ff */
[----:B---3--:R-:W-:Y:S05]  /*cbb0*/  @!P0 BRA `(.L_x_207) ;  /* 0xfffffffc00f08947 */ /* 0x008fea000383ffff */
[----:B------:R-:W-:Y:S05]  /*cbc0*/  BRA `(.L_x_208) ;  /* 0xffffff84000c7947 */ /* 0x000fea000383ffff */
.L_x_91:
[----:B------:R-:W-:Y:S07]  /*cbd0*/  MOV R0, UR21 ;  /* 0x0000001500007c02 */ /* 0x000fee0008000f00 */
.L_x_209:
[----:B--2---:R2:W3:Y:S02]  /*cbe0*/  SYNCS.PHASECHK.TRANS64.TRYWAIT P0, [R0+URZ+0x48], R5 ;  /* 0x00004805000075a7 */ /* 0x0044e400080011ff */
[----:B---3--:R-:W-:Y:S05]  /*cbf0*/  @!P0 NANOSLEEP.SYNCS 0x989680 ;  /* 0x009896800000895d */ /* 0x008fea0003900000 */
[----:B------:R-:W3:Y:S02]  /*cc00*/  @!P0 SYNCS.PHASECHK.TRANS64 P0, [R0+URZ+0x48], R5 ;  /* 0x00004805000085a7 */ /* 0x000ee400080010ff */
[----:B---3--:R-:W-:Y:S05]  /*cc10*/  @!P0 BRA `(.L_x_209) ;  /* 0xfffffffc00f08947 */ /* 0x008fea000383ffff */
[----:B------:R-:W-:Y:S05]  /*cc20*/  BRA `(.L_x_210) ;  /* 0xffffff84004c7947 */ /* 0x000fea000383ffff */
.L_x_92:
[----:B------:R-:W-:Y:S07]  /*cc30*/  MOV R0, UR21 ;  /* 0x0000001500007c02 */ /* 0x000fee0008000f00 */
.L_x_211:
[----:B--2---:R2:W3:Y:S02]  /*cc40*/  SYNCS.PHASECHK.TRANS64.TRYWAIT P0, [R0+URZ+0x50], R5 ;  /* 0x00005005000075a7 */ /* 0x0044e400080011ff */
[----:B---3--:R-:W-:Y:S05]  /*cc50*/  @!P0 NANOSLEEP.SYNCS 0x989680 ;  /* 0x009896800000895d */ /* 0x008fea0003900000 */
[----:B------:R-:W3:Y:S02]  /*cc60*/  @!P0 SYNCS.PHASECHK.TRANS64 P0, [R0+URZ+0x50], R5 ;  /* 0x00005005000085a7 */ /* 0x000ee400080010ff */
[----:B---3--:R-:W-:Y:S05]  /*cc70*/  @!P0 BRA `(.L_x_211) ;  /* 0xfffffffc00f08947 */ /* 0x008fea000383ffff */
[----:B------:R-:W-:Y:S05]  /*cc80*/  BRA `(.L_x_212) ;  /* 0xffffff8400907947 */ /* 0x000fea000383ffff */
.L_x_93:
[----:B------:R-:W-:Y:S07]  /*cc90*/  MOV R0, UR21 ;  /* 0x0000001500007c02 */ /* 0x000fee0008000f00 */
.L_x_213:
[----:B--2---:R2:W3:Y:S02]  /*cca0*/  SYNCS.PHASECHK.TRANS64.TRYWAIT P0, [R0+URZ+0x58], R5 ;  /* 0x00005805000075a7 */ /* 0x0044e400080011ff */
[----:B---3--:R-:W-:Y:S05]  /*ccb0*/  @!P0 NANOSLEEP.SYNCS 0x989680 ;  /* 0x009896800000895d */ /* 0x008fea0003900000 */
[----:B------:R-:W3:Y:S02]  /*ccc0*/  @!P0 SYNCS.PHASECHK.TRANS64 P0, [R0+URZ+0x58], R5 ;  /* 0x00005805000085a7 */ /* 0x000ee400080010ff */
[----:B---3--:R-:W-:Y:S05]  /*ccd0*/  @!P0 BRA `(.L_x_213) ;  /* 0xfffffffc00f08947 */ /* 0x008fea000383ffff */
[----:B------:R-:W-:Y:S05]  /*cce0*/  BRA `(.L_x_214) ;  /* 0xffffff8400d87947 */ /* 0x000fea000383ffff */
.L_x_94:
[----:B------:R-:W-:Y:S07]  /*ccf0*/  MOV R0, UR21 ;  /* 0x0000001500007c02 */ /* 0x000fee0008000f00 */
.L_x_215:
[----:B--2---:R2:W3:Y:S02]  /*cd00*/  SYNCS.PHASECHK.TRANS64.TRYWAIT P0, [R0+URZ+0x40], R4 ;  /* 0x00004004000075a7 */ /* 0x0044e400080011ff */
[----:B---3--:R-:W-:Y:S05]  /*cd10*/  @!P0 NANOSLEEP.SYNCS 0x989680 ;  /* 0x009896800000895d */ /* 0x008fea0003900000 */
[----:B------:R-:W3:Y:S02]  /*cd20*/  @!P0 SYNCS.PHASECHK.TRANS64 P0, [R0+URZ+0x40], R4 ;  /* 0x00004004000085a7 */ /* 0x000ee400080010ff */
[----:B---3--:R-:W-:Y:S05]  /*cd30*/  @!P0 BRA `(.L_x_215) ;  /* 0xfffffffc00f08947 */ /* 0x008fea000383ffff */
[----:B------:R-:W-:Y:S05]  /*cd40*/  BRA `(.L_x_216) ;  /* 0xffffff8800247947 */ /* 0x000fea000383ffff */
.L_x_95:
[----:B------:R-:W-:Y:S07]  /*cd50*/  MOV R0, UR21 ;  /* 0x0000001500007c02 */ /* 0x000fee0008000f00 */
.L_x_217:
[----:B--2---:R2:W3:Y:S02]  /*cd60*/  SYNCS.PHASECHK.TRANS64.TRYWAIT P0, [R0+URZ+0x48], R4 ;  /* 0x00004804000075a7 */ /* 0x0044e400080011ff */
[----:B---3--:R-:W-:Y:S05]  /*cd70*/  @!P0 NANOSLEEP.SYNCS 0x989680 ;  /* 0x009896800000895d */ /* 0x008fea0003900000 */
[----:B------:R-:W3:Y:S02]  /*cd80*/  @!P0 SYNCS.PHASECHK.TRANS64 P0, [R0+URZ+0x48], R4 ;  /* 0x00004804000085a7 */ /* 0x000ee400080010ff */
[----:B---3--:R-:W-:Y:S05]  /*cd90*/  @!P0 BRA `(.L_x_217) ;  /* 0xfffffffc00f08947 */ /* 0x008fea000383ffff */
[----:B------:R-:W-:Y:S05]  /*cda0*/  BRA `(.L_x_218) ;  /* 0xffffff88006c7947 */ /* 0x000fea000383ffff */
.L_x_96:
[----:B------:R-:W-:Y:S07]  /*cdb0*/  MOV R0, UR21 ;  /* 0x0000001500007c02 */ /* 0x000fee0008000f00 */
.L_x_219:
[----:B--2---:R2:W3:Y:S02]  /*cdc0*/  SYNCS.PHASECHK.TRANS64.TRYWAIT P0, [R0+URZ+0x50], R4 ;  /* 0x00005004000075a7 */ /* 0x0044e400080011ff */
[----:B---3--:R-:W-:Y:S05]  /*cdd0*/  @!P0 NANOSLEEP.SYNCS 0x989680 ;  /* 0x009896800000895d */ /* 0x008fea0003900000 */
[----:B------:R-:W3:Y:S02]  /*cde0*/  @!P0 SYNCS.PHASECHK.TRANS64 P0, [R0+URZ+0x50], R4 ;  /* 0x00005004000085a7 */ /* 0x000ee400080010ff */
[----:B---3--:R-:W-:Y:S05]  /*cdf0*/  @!P0 BRA `(.L_x_219) ;  /* 0xfffffffc00f08947 */ /* 0x008fea000383ffff */
[----:B------:R-:W-:Y:S05]  /*ce00*/  BRA `(.L_x_220) ;  /* 0xffffff8800b47947 */ /* 0x000fea000383ffff */
.L_x_97:
[----:B------:R-:W-:Y:S07]  /*ce10*/  MOV R0, UR21 ;  /* 0x0000001500007c02 */ /* 0x000fee0008000f00 */
.L_x_221:
[----:B--2---:R2:W3:Y:S02]  /*ce20*/  SYNCS.PHASECHK.TRANS64.TRYWAIT P0, [R0+URZ+0x58], R4 ;  /* 0x00005804000075a7 */ /* 0x0044e400080011ff */
[----:B---3--:R-:W-:Y:S05]  /*ce30*/  @!P0 NANOSLEEP.SYNCS 0x989680 ;  /* 0x009896800000895d */ /* 0x008fea0003900000 */
[----:B------:R-:W3:Y:S02]  /*ce40*/  @!P0 SYNCS.PHASECHK.TRANS64 P0, [R0+URZ+0x58], R4 ;  /* 0x00005804000085a7 */ /* 0x000ee400080010ff */
[----:B---3--:R-:W-:Y:S05]  /*ce50*/  @!P0 BRA `(.L_x_221) ;  /* 0xfffffffc00f08947 */ /* 0x008fea000383ffff */
[----:B------:R-:W-:Y:S05]  /*ce60*/  BRA `(.L_x_222) ;  /* 0xffffff8c00007947 */ /* 0x000fea000383ffff */
.L_x_99:
[----:B------:R-:W-:-:S07]  /*ce70*/  MOV R0, UR21 ;  /* 0x0000001500007c02 */ /* 0x000fce0008000f00 */
.L_x_223:
[----:B---3--:R3:W4:Y:S02]  /*ce80*/  SYNCS.PHASECHK.TRANS64.TRYWAIT P0, [R0+URZ+0x40], R5 ;  /* 0x00004005000075a7 */ /* 0x00872400080011ff */
[----:B----4-:R-:W-:Y:S05]  /*ce90*/  @!P0 NANOSLEEP.SYNCS 0x989680 ;  /* 0x009896800000895d */ /* 0x010fea0003900000 */
[----:B------:R-:W4:Y:S02]  /*cea0*/  @!P0 SYNCS.PHASECHK.TRANS64 P0, [R0+URZ+0x40], R5 ;  /* 0x00004005000085a7 */ /* 0x000f2400080010ff */
[----:B----4-:R-:W-:Y:S05]  /*ceb0*/  @!P0 BRA `(.L_x_223) ;  /* 0xfffffffc00f08947 */ /* 0x010fea000383ffff */
[----:B------:R-:W-:Y:S05]  /*cec0*/  BRA `(.L_x_224) ;  /* 0xffffff8c00707947 */ /* 0x000fea000383ffff */
.L_x_100:
[----:B---3--:R-:W-:-:S07]  /*ced0*/  MOV R0, UR21 ;  /* 0x0000001500007c02 */ /* 0x008fce0008000f00 */
.L_x_225:
[----:B---3--:R3:W4:Y:S02]  /*cee0*/  SYNCS.PHASECHK.TRANS64.TRYWAIT P0, [R0+URZ+0x48], R5 ;  /* 0x00004805000075a7 */ /* 0x00872400080011ff */
[----:B----4-:R-:W-:Y:S05]  /*cef0*/  @!P0 NANOSLEEP.SYNCS 0x989680 ;  /* 0x009896800000895d */ /* 0x010fea0003900000 */
[----:B------:R-:W4:Y:S02]  /*cf00*/  @!P0 SYNCS.PHASECHK.TRANS64 P0, [R0+URZ+0x48], R5 ;  /* 0x00004805000085a7 */ /* 0x000f2400080010ff */
[----:B----4-:R-:W-:Y:S05]  /*cf10*/  @!P0 BRA `(.L_x_225) ;  /* 0xfffffffc00f08947 */ /* 0x010fea000383ffff */
[----:B------:R-:W-:Y:S05]  /*cf20*/  BRA `(.L_x_226) ;  /* 0xffffff8c00607947 */ /* 0x000fea000383ffff */
.L_x_101:
[----:B------:R-:W-:-:S07]  /*cf30*/  MOV R2, UR21 ;  /* 0x0000001500027c02 */ /* 0x000fce0008000f00 */
.L_x_227:
[----:B---3--:R3:W4:Y:S02]  /*cf40*/  SYNCS.PHASECHK.TRANS64.TRYWAIT P0, [R2+URZ+0x50], R5 ;  /* 0x00005005020075a7 */ /* 0x00872400080011ff */
[----:B----4-:R-:W-:Y:S05]  /*cf50*/  @!P0 NANOSLEEP.SYNCS 0x989680 ;  /* 0x009896800000895d */ /* 0x010fea0003900000 */
[----:B------:R-:W4:Y:S02]  /*cf60*/  @!P0 SYNCS.PHASECHK.TRANS64 P0, [R2+URZ+0x50], R5 ;  /* 0x00005005020085a7 */ /* 0x000f2400080010ff */
[----:B----4-:R-:W-:Y:S05]  /*cf70*/  @!P0 BRA `(.L_x_227) ;  /* 0xfffffffc00f08947 */ /* 0x010fea000383ffff */
[----:B------:R-:W-:Y:S05]  /*cf80*/  BRA `(.L_x_228) ;  /* 0xffffff8c00547947 */ /* 0x000fea000383ffff */
.L_x_103:
[----:B-1----:R1:W2:Y:S02]  /*cf90*/  SYNCS.PHASECHK.TRANS64.TRYWAIT P0, [R0+URZ+0x70], R2 ;  /* 0x00007002000075a7 */ /* 0x0022a400080011ff */
[----:B--2---:R-:W-:Y:S05]  /*cfa0*/  @!P0 NANOSLEEP.SYNCS 0x989680 ;  /* 0x009896800000895d */ /* 0x004fea0003900000 */
[----:B------:R-:W2:Y:S02]  /*cfb0*/  @!P0 SYNCS.PHASECHK.TRANS64 P0, [R0+URZ+0x70], R2 ;  /* 0x00007002000085a7 */ /* 0x000ea400080010ff */
[----:B--2---:R-:W-:Y:S05]  /*cfc0*/  @!P0 BRA `(.L_x_103) ;  /* 0xfffffffc00f08947 */ /* 0x004fea000383ffff */
[----:B------:R-:W-:Y:S05]  /*cfd0*/  BRA `(.L_x_229) ;  /* 0xffffff9000207947 */ /* 0x000fea000383ffff */
.L_x_114:
[----:B-1----:R-:W-:Y:S04]  /*cfe0*/  MOV R2, UR43 ;  /* 0x0000002b00027c02 */ /* 0x002fe80008000f00 */
[----:B------:R1:W3:Y:S03]  /*cff0*/  SYNCS.PHASECHK.TRANS64.TRYWAIT P1, [R2+URZ+0x20], R3 ;  /* 0x00002003020075a7 */ /* 0x0002e600080211ff */
[----:B---3--:R-:W-:Y:S05]  /*d000*/  @!P1 NANOSLEEP.SYNCS 0x989680 ;  /* 0x009896800000995d */ /* 0x008fea0003900000 */
[----:B------:R-:W3:Y:S02]  /*d010*/  @!P1 SYNCS.PHASECHK.TRANS64 P1, [R2+URZ+0x20], R3 ;  /* 0x00002003020095a7 */ /* 0x000ee400080210ff */
[----:B---3--:R-:W-:Y:S05]  /*d020*/  @!P1 BRA `(.L_x_114) ;  /* 0xfffffffc00ec9947 */ /* 0x008fea000383ffff */
[----:B------:R-:W-:Y:S05]  /*d030*/  BRA `(.L_x_113) ;  /* 0xffffffa000087947 */ /* 0x000fea000383ffff */
.L_x_116:
[----:B-1----:R1:W4:Y:S02]  /*d040*/  SYNCS.PHASECHK.TRANS64.TRYWAIT P0, [R109+URZ+0x90], R0 ;  /* 0x000090006d0075a7 */ /* 0x00232400080011ff */
[----:B----4-:R-:W-:Y:S05]  /*d050*/  @!P0 NANOSLEEP.SYNCS 0x989680 ;  /* 0x009896800000895d */ /* 0x010fea0003900000 */
[----:B------:R-:W4:Y:S02]  /*d060*/  @!P0 SYNCS.PHASECHK.TRANS64 P0, [R109+URZ+0x90], R0 ;  /* 0x000090006d0085a7 */ /* 0x000f2400080010ff */
[----:B----4-:R-:W-:Y:S05]  /*d070*/  @!P0 BRA `(.L_x_116) ;  /* 0xfffffffc00f08947 */ /* 0x010fea000383ffff */
[----:B------:R-:W-:Y:S05]  /*d080*/  BRA `(.L_x_115) ;  /* 0xffffffa000407947 */ /* 0x000fea000383ffff */
.L_x_125:
[----:B-1----:R1:W2:Y:S02]  /*d090*/  SYNCS.PHASECHK.TRANS64.TRYWAIT P0, [R2+URZ+0x20], R0 ;  /* 0x00002000020075a7 */ /* 0x0022a400080011ff */
[----:B--2---:R-:W-:Y:S05]  /*d0a0*/  @!P0 NANOSLEEP.SYNCS 0x989680 ;  /* 0x009896800000895d */ /* 0x004fea0003900000 */
[----:B------:R-:W2:Y:S02]  /*d0b0*/  @!P0 SYNCS.PHASECHK.TRANS64 P0, [R2+URZ+0x20], R0 ;  /* 0x00002000020085a7 */ /* 0x000ea400080010ff */
[----:B--2---:R-:W-:Y:S05]  /*d0c0*/  @!P0 BRA `(.L_x_125) ;  /* 0xfffffffc00f08947 */ /* 0x004fea000383ffff */
[----:B------:R-:W-:Y:S05]  /*d0d0*/  BRA `(.L_x_124) ;  /* 0xffffffa8006c7947 */ /* 0x000fea000383ffff */
.L_x_133:
[----:B-1----:R1:W2:Y:S02]  /*d0e0*/  SYNCS.PHASECHK.TRANS64.TRYWAIT P0, [R0+URZ+0x20], R6 ;  /* 0x00002006000075a7 */ /* 0x0022a400080011ff */
[----:B--2---:R-:W-:Y:S05]  /*d0f0*/  @!P0 NANOSLEEP.SYNCS 0x989680 ;  /* 0x009896800000895d */ /* 0x004fea0003900000 */
[----:B------:R-:W2:Y:S02]  /*d100*/  @!P0 SYNCS.PHASECHK.TRANS64 P0, [R0+URZ+0x20], R6 ;  /* 0x00002006000085a7 */ /* 0x000ea400080010ff */
[----:B--2---:R-:W-:Y:S05]  /*d110*/  @!P0 BRA `(.L_x_133) ;  /* 0xfffffffc00f08947 */ /* 0x004fea000383ffff */
[----:B------:R-:W-:Y:S05]  /*d120*/  BRA `(.L_x_132) ;  /* 0xffffffb000e07947 */ /* 0x000fea000383ffff */
.L_x_141:
[----:B-1----:R1:W2:Y:S02]  /*d130*/  SYNCS.PHASECHK.TRANS64.TRYWAIT P0, [R0+URZ+0x20], R6 ;  /* 0x00002006000075a7 */ /* 0x0022a400080011ff */
[----:B--2---:R-:W-:Y:S05]  /*d140*/  @!P0 NANOSLEEP.SYNCS 0x989680 ;  /* 0x009896800000895d */ /* 0x004fea0003900000 */
[----:B------:R-:W2:Y:S02]  /*d150*/  @!P0 SYNCS.PHASECHK.TRANS64 P0, [R0+URZ+0x20], R6 ;  /* 0x00002006000085a7 */ /* 0x000ea400080010ff */
[----:B--2---:R-:W-:Y:S05]  /*d160*/  @!P0 BRA `(.L_x_141) ;  /* 0xfffffffc00f08947 */ /* 0x004fea000383ffff */
[----:B------:R-:W-:Y:S05]  /*d170*/  BRA `(.L_x_140) ;  /* 0xffffffbc00587947 */ /* 0x000fea000383ffff */
.L_x_149:
[----:B-1----:R1:W2:Y:S02]  /*d180*/  SYNCS.PHASECHK.TRANS64.TRYWAIT P0, [R0+URZ+0x20], R6 ;  /* 0x00002006000075a7 */ /* 0x0022a400080011ff */
[----:B--2---:R-:W-:Y:S05]  /*d190*/  @!P0 NANOSLEEP.SYNCS 0x989680 ;  /* 0x009896800000895d */ /* 0x004fea0003900000 */
[----:B------:R-:W2:Y:S02]  /*d1a0*/  @!P0 SYNCS.PHASECHK.TRANS64 P0, [R0+URZ+0x20], R6 ;  /* 0x00002006000085a7 */ /* 0x000ea400080010ff */
[----:B--2---:R-:W-:Y:S05]  /*d1b0*/  @!P0 BRA `(.L_x_149) ;  /* 0xfffffffc00f08947 */ /* 0x004fea000383ffff */
[----:B------:R-:W-:Y:S05]  /*d1c0*/  BRA `(.L_x_148) ;  /* 0xffffffc400d47947 */ /* 0x000fea000383ffff */
.L_x_157:
[----:B-1----:R1:W2:Y:S02]  /*d1d0*/  SYNCS.PHASECHK.TRANS64.TRYWAIT P0, [R0+URZ+0x20], R6 ;  /* 0x00002006000075a7 */ /* 0x0022a400080011ff */
[----:B--2---:R-:W-:Y:S05]  /*d1e0*/  @!P0 NANOSLEEP.SYNCS 0x989680 ;  /* 0x009896800000895d */ /* 0x004fea0003900000 */
[----:B------:R-:W2:Y:S02]  /*d1f0*/  @!P0 SYNCS.PHASECHK.TRANS64 P0, [R0+URZ+0x20], R6 ;  /* 0x00002006000085a7 */ /* 0x000ea400080010ff */
[----:B--2---:R-:W-:Y:S05]  /*d200*/  @!P0 BRA `(.L_x_157) ;  /* 0xfffffffc00f08947 */ /* 0x004fea000383ffff */
[----:B------:R-:W-:Y:S05]  /*d210*/  BRA `(.L_x_156) ;  /* 0xffffffd000647947 */ /* 0x000fea000383ffff */
.L_x_165:
[----:B-1----:R1:W2:Y:S02]  /*d220*/  SYNCS.PHASECHK.TRANS64.TRYWAIT P0, [R0+URZ+0x20], R6 ;  /* 0x00002006000075a7 */ /* 0x0022a400080011ff */
[----:B--2---:R-:W-:Y:S05]  /*d230*/  @!P0 NANOSLEEP.SYNCS 0x989680 ;  /* 0x009896800000895d */ /* 0x004fea0003900000 */
[----:B------:R-:W2:Y:S02]  /*d240*/  @!P0 SYNCS.PHASECHK.TRANS64 P0, [R0+URZ+0x20], R6 ;  /* 0x00002006000085a7 */ /* 0x000ea400080010ff */
[----:B--2---:R-:W-:Y:S05]  /*d250*/  @!P0 BRA `(.L_x_165) ;  /* 0xfffffffc00f08947 */ /* 0x004fea000383ffff */
[----:B------:R-:W-:Y:S05]  /*d260*/  BRA `(.L_x_164) ;  /* 0xffffffd800e87947 */ /* 0x000fea000383ffff */
.L_x_173:
[----:B--2---:R2:W3:Y:S02]  /*d270*/  SYNCS.PHASECHK.TRANS64.TRYWAIT P0, [R0+URZ+0x20], R116 ;  /* 0x00002074000075a7 */ /* 0x0044e400080011ff */
[----:B---3--:R-:W-:Y:S05]  /*d280*/  @!P0 NANOSLEEP.SYNCS 0x989680 ;  /* 0x009896800000895d */ /* 0x008fea0003900000 */
[----:B------:R-:W3:Y:S02]  /*d290*/  @!P0 SYNCS.PHASECHK.TRANS64 P0, [R0+URZ+0x20], R116 ;  /* 0x00002074000085a7 */ /* 0x000ee400080010ff */
[----:B---3--:R-:W-:Y:S05]  /*d2a0*/  @!P0 BRA `(.L_x_173) ;  /* 0xfffffffc00f08947 */ /* 0x008fea000383ffff */
[----:B------:R-:W-:Y:S05]  /*d2b0*/  BRA `(.L_x_172) ;  /* 0xffffffe4006c7947 */ /* 0x000fea000383ffff */
        .weak           $__internal_0_$__cuda_sm10x_tcgen05_guardrail_trap_col_being_dealloced_not_returned_by_alloc
        .type           $__internal_0_$__cuda_sm10x_tcgen05_guardrail_trap_col_being_dealloced_not_returned_by_alloc,@function
        .size           $__internal_0_$__cuda_sm10x_tcgen05_guardrail_trap_col_being_dealloced_not_returned_by_alloc,($__internal_1_$__cuda_sm10x_tcgen05_guardrail_trap_phase_invalid_during_alloc - $__internal_0_$__cuda_sm10x_tcgen05_guardrail_trap_col_being_dealloced_not_returned_by_alloc)
$__internal_0_$__cuda_sm10x_tcgen05_guardrail_trap_col_being_dealloced_not_returned_by_alloc:
[----:B------:R-:W-:Y:S05]  /*d2c0*/  BPT.TRAP 0x1 ;  /* 0x000000040000795c */ /* 0x000fea0000300000 */
[----:B------:R-:W-:-:S04]  /*d2d0*/  HFMA2 R3, -RZ, RZ, 0, 0 ;  /* 0x00000000ff037431 */ /* 0x000fc800000001ff */
[----:B------:R-:W-:Y:S05]  /*d2e0*/  RET.REL.NODEC R2 `(_ZN7cutlass13device_kernelINS_4gemm6kernel13GemmUniversalIN4cute5tupleIJiiiiEEENS1_10collective13CollectiveMmaINS1_35MainloopSm100TmaUmmaWarpSpecializedILi2ELi2ELi2ENS5_IJNS4_1CILi8EEENSA_ILi1EEESC_EEEEENS5_IJNSA_ILi256EEESF_NSA_ILi64EEEEEEfNS5_IJlSC_lEEEfSI_NS4_8TiledMMAINS4_8MMA_AtomIJNS4_23SM100_MMA_TF32_2x1SM_SSINS_10tfloat32_tESM_fLi256ELi256ELNS4_4UMMA5MajorE0ELSO_0ELNSN_7ScaleInE0ELSP_0EEEEEENS4_6LayoutINS5_IJSC_SC_SC_EEENS5_IJNSA_ILi0EEESU_SU_EEEEENS5_IJNS4_10UnderscoreESX_SX_EEEEENS4_18SM100_TMA_2SM_LOADENS4_14ComposedLayoutINS4_7SwizzleILi3ELi4ELi3EEENS4_18smem_ptr_flag_bitsILi32EEENSS_INS5_IJSB_NSA_ILi32EEEEEENS5_IJS16_SC_EEEEEEEvNS4_8identityENS4_28SM100_TMA_2SM_LOAD_MULTICASTES1A_vS1B_EENS_8epilogue10collective18CollectiveEpilogueINS1E_23Sm100TmaWarpSpecializedILi4ELi2ELi32ELb1ELb0EEEJNS5_IJNSA_ILi128EEESF_SG_EEENS5_IJNSS_IS1J_SC_EENSS_IS16_SC_EEEEEfSI_fSI_NS1E_6fusion15FusionCallbacksIS1I_NS1O_17LinearCombinationIffffLNS_15FloatRoundStyleE2EEES1K_S1N_JEEENS4_5SM1004TMEM4LOAD26SM100_TMEM_LOAD_32dp32b32xENS4_13SM90_TMA_LOADES1A_NS4_39AutoVectorizingCopyWithAssumedAlignmentILi128EEENS4_14SM90_TMA_STOREES1A_S20_S20_EEEvvEEEEvNT_6ParamsE) ;  /* 0xffffff2c02447950 */ /* 0x000fea0003c3ffff */
        .weak           $__internal_1_$__cuda_sm10x_tcgen05_guardrail_trap_phase_invalid_during_alloc
        .type           $__internal_1_$__cuda_sm10x_tcgen05_guardrail_trap_phase_invalid_during_alloc,@function
        .size           $__internal_1_$__cuda_sm10x_tcgen05_guardrail_trap_phase_invalid_during_alloc,($__internal_2_$__cuda_sm10x_tcgen05_guardrail_trap_unallocated_columns_being_dealloced - $__internal_1_$__cuda_sm10x_tcgen05_guardrail_trap_phase_invalid_during_alloc)
$__internal_1_$__cuda_sm10x_tcgen05_guardrail_trap_phase_invalid_during_alloc:
[----:B------:R-:W-:Y:S05]  /*d2f0*/  BPT.TRAP 0x1 ;  /* 0x000000040000795c */ /* 0x000fea0000300000 */
[----:B------:R-:W-:-:S04]  /*d300*/  MOV R5, 0x0 ;  /* 0x0000000000057802 */ /* 0x000fc80000000f00 */
[----:B------:R-:W-:Y:S05]  /*d310*/  RET.REL.NODEC R4 `(_ZN7cutlass13device_kernelINS_4gemm6kernel13GemmUniversalIN4cute5tupleIJiiiiEEENS1_10collective13CollectiveMmaINS1_35MainloopSm100TmaUmmaWarpSpecializedILi2ELi2ELi2ENS5_IJNS4_1CILi8EEENSA_ILi1EEESC_EEEEENS5_IJNSA_ILi256EEESF_NSA_ILi64EEEEEEfNS5_IJlSC_lEEEfSI_NS4_8TiledMMAINS4_8MMA_AtomIJNS4_23SM100_MMA_TF32_2x1SM_SSINS_10tfloat32_tESM_fLi256ELi256ELNS4_4UMMA5MajorE0ELSO_0ELNSN_7ScaleInE0ELSP_0EEEEEENS4_6LayoutINS5_IJSC_SC_SC_EEENS5_IJNSA_ILi0EEESU_SU_EEEEENS5_IJNS4_10UnderscoreESX_SX_EEEEENS4_18SM100_TMA_2SM_LOADENS4_14ComposedLayoutINS4_7SwizzleILi3ELi4ELi3EEENS4_18smem_ptr_flag_bitsILi32EEENSS_INS5_IJSB_NSA_ILi32EEEEEENS5_IJS16_SC_EEEEEEEvNS4_8identityENS4_28SM100_TMA_2SM_LOAD_MULTICASTES1A_vS1B_EENS_8epilogue10collective18CollectiveEpilogueINS1E_23Sm100TmaWarpSpecializedILi4ELi2ELi32ELb1ELb0EEEJNS5_IJNSA_ILi128EEESF_SG_EEENS5_IJNSS_IS1J_SC_EENSS_IS16_SC_EEEEEfSI_fSI_NS1E_6fusion15FusionCallbacksIS1I_NS1O_17LinearCombinationIffffLNS_15FloatRoundStyleE2EEES1K_S1N_JEEENS4_5SM1004TMEM4LOAD26SM100_TMEM_LOAD_32dp32b32xENS4_13SM90_TMA_LOADES1A_NS4_39AutoVectorizingCopyWithAssumedAlignmentILi128EEENS4_14SM90_TMA_STOREES1A_S20_S20_EEEvvEEEEvNT_6ParamsE) ;  /* 0xffffff2c04387950 */ /* 0x000fea0003c3ffff */
        .weak           $__internal_2_$__cuda_sm10x_tcgen05_guardrail_trap_unallocated_columns_being_dealloced
        .type           $__internal_2_$__cuda_sm10x_tcgen05_guardrail_trap_unallocated_columns_being_dealloced,@function
        .size           $__internal_2_$__cuda_sm10x_tcgen05_guardrail_trap_unallocated_columns_being_dealloced,(.L_x_231 - $__internal_2_$__cuda_sm10x_tcgen05_guardrail_trap_unallocated_columns_being_dealloced)
$__internal_2_$__cuda_sm10x_tcgen05_guardrail_trap_unallocated_columns_being_dealloced:
[----:B------:R-:W-:Y:S05]  /*d320*/  BPT.TRAP 0x1 ;  /* 0x000000040000795c */ /* 0x000fea0000300000 */
[----:B------:R-:W-:-:S04]  /*d330*/  HFMA2 R3, -RZ, RZ, 0, 0 ;  /* 0x00000000ff037431 */ /* 0x000fc800000001ff */
[----:B------:R-:W-:Y:S05]  /*d340*/  RET.REL.NODEC R2 `(_ZN7cutlass13device_kernelINS_4gemm6kernel13GemmUniversalIN4cute5tupleIJiiiiEEENS1_10collective13CollectiveMmaINS1_35MainloopSm100TmaUmmaWarpSpecializedILi2ELi2ELi2ENS5_IJNS4_1CILi8EEENSA_ILi1EEESC_EEEEENS5_IJNSA_ILi256EEESF_NSA_ILi64EEEEEEfNS5_IJlSC_lEEEfSI_NS4_8TiledMMAINS4_8MMA_AtomIJNS4_23SM100_MMA_TF32_2x1SM_SSINS_10tfloat32_tESM_fLi256ELi256ELNS4_4UMMA5MajorE0ELSO_0ELNSN_7ScaleInE0ELSP_0EEEEEENS4_6LayoutINS5_IJSC_SC_SC_EEENS5_IJNSA_ILi0EEESU_SU_EEEEENS5_IJNS4_10UnderscoreESX_SX_EEEEENS4_18SM100_TMA_2SM_LOADENS4_14ComposedLayoutINS4_7SwizzleILi3ELi4ELi3EEENS4_18smem_ptr_flag_bitsILi32EEENSS_INS5_IJSB_NSA_ILi32EEEEEENS5_IJS16_SC_EEEEEEEvNS4_8identityENS4_28SM100_TMA_2SM_LOAD_MULTICASTES1A_vS1B_EENS_8epilogue10collective18CollectiveEpilogueINS1E_23Sm100TmaWarpSpecializedILi4ELi2ELi32ELb1ELb0EEEJNS5_IJNSA_ILi128EEESF_SG_EEENS5_IJNSS_IS1J_SC_EENSS_IS16_SC_EEEEEfSI_fSI_NS1E_6fusion15FusionCallbacksIS1I_NS1O_17LinearCombinationIffffLNS_15FloatRoundStyleE2EEES1K_S1N_JEEENS4_5SM1004TMEM4LOAD26SM100_TMEM_LOAD_32dp32b32xENS4_13SM90_TMA_LOADES1A_NS4_39AutoVectorizingCopyWithAssumedAlignmentILi128EEENS4_14SM90_TMA_STOREES1A_S20_S20_EEEvvEEEEvNT_6ParamsE) ;  /* 0xffffff2c022c7950 */ /* 0x000fea0003c3ffff */
.L_x_230:
[----:B------:R-:W-:-:S00]  /*d350*/  BRA `(.L_x_230) ;  /* 0xfffffffc00fc7947 */ /* 0x000fc0000383ffff */
[----:B------:R-:W-:-:S00]  /*d360*/  NOP ;  /* 0x0000000000007918 */ /* 0x000fc00000000000 */
        /* <DEDUP_REMOVED lines=9> */
.L_x_231:


//--------------------- .nv.global.init           --------------------------
	.section	.nv.global.init,"aw",@progbits
.nv.global.init:
	.type		$str$27,@object
	.size		$str$27,($str$28 - $str$27)
$str$27:
        /*0000*/ 	.byte	0x28, 0x61, 0x64, 0x64, 0x72, 0x65, 0x73, 0x73, 0x20, 0x26, 0x20, 0x6d, 0x61, 0x73, 0x6b, 0x29
        /*0010*/ 	.byte	0x20, 0x3d, 0x3d, 0x20, 0x30, 0x00
	.type		$str$28,@object
	.size		$str$28,($str$26 - $str$28)
$str$28:
        /*0016*/ 	.byte	0x2f, 0x74, 0x6d, 0x70, 0x2f, 0x63, 0x75, 0x74, 0x6c, 0x61, 0x73, 0x73, 0x5f, 0x73, 0x77, 0x65
        /*0026*/ 	.byte	0x65, 0x70, 0x5f, 0x73, 0x72, 0x63, 0x2f, 0x69, 0x6e, 0x63, 0x6c, 0x75, 0x64, 0x65, 0x2f, 0x63
        /*0036*/ 	.byte	0x75, 0x74, 0x65, 0x2f, 0x70, 0x6f, 0x69, 0x6e, 0x74, 0x65, 0x72, 0x5f, 0x66, 0x6c, 0x61, 0x67
        /*0046*/ 	.byte	0x67, 0x65, 0x64, 0x2e, 0x68, 0x70, 0x70, 0x00
	.type		$str$26,@object
	.size		$str$26,($str$25 - $str$26)
$str$26:
        /*004e*/ 	.byte	0x2f, 0x74, 0x6d, 0x70, 0x2f, 0x63, 0x75, 0x74, 0x6c, 0x61, 0x73, 0x73, 0x5f, 0x73, 0x77, 0x65
        /*005e*/ 	.byte	0x65, 0x70, 0x5f, 0x73, 0x72, 0x63, 0x2f, 0x69, 0x6e, 0x63, 0x6c, 0x75, 0x64, 0x65, 0x2f, 0x63
        /*006e*/ 	.byte	0x75, 0x74, 0x65, 0x2f, 0x61, 0x74, 0x6f, 0x6d, 0x2f, 0x63, 0x6f, 0x70, 0x79, 0x5f, 0x74, 0x72
        /*007e*/ 	.byte	0x61, 0x69, 0x74, 0x73, 0x5f, 0x73, 0x6d, 0x31, 0x30, 0x30, 0x2e, 0x68, 0x70, 0x70, 0x00
	.type		$str$25,@object
	.size		$str$25,(__unnamed_1 - $str$25)
$str$25:
        /*008d*/ 	.byte	0x28, 0x28, 0x75, 0x69, 0x6e, 0x74, 0x33, 0x32, 0x5f, 0x74, 0x28, 0x74, 0x68, 0x72, 0x65, 0x61
        /*009d*/ 	.byte	0x64, 0x49, 0x64, 0x78, 0x2e, 0x78, 0x29, 0x20, 0x2f, 0x20, 0x33, 0x32, 0x29, 0x20, 0x25, 0x20
        /*00ad*/ 	.byte	0x34, 0x29, 0x20, 0x3d, 0x3d, 0x20, 0x28, 0x28, 0x28, 0x74, 0x6d, 0x65, 0x6d, 0x5f, 0x61, 0x64
        /*00bd*/ 	.byte	0x64, 0x72, 0x20, 0x3e, 0x3e, 0x20, 0x31, 0x36, 0x29, 0x20, 0x2f, 0x20, 0x33, 0x32, 0x29, 0x20
        /*00cd*/ 	.byte	0x25, 0x20, 0x34, 0x29, 0x00
	.type		__unnamed_1,@object
	.size		__unnamed_1,(__unnamed_2 - __unnamed_1)
__unnamed_1:
        /*00d2*/ 	.byte	0x61, 0x75, 0x74, 0x6f, 0x20, 0x63, 0x75, 0x74, 0x65, 0x3a, 0x3a, 0x61, 0x73, 0x5f, 0x70, 0x6f
        /* <DEDUP_REMOVED lines=23> */
        /*0252*/ 	.byte	0x43, 0x3c, 0x34, 0x30, 0x39, 0x36, 0x3e, 0x3e, 0x3e, 0x3e, 0x5d, 0x00
	.type		__unnamed_2,@object
	.size		__unnamed_2,(.L_2 - __unnamed_2)
__unnamed_2:
        /* <DEDUP_REMOVED lines=44> */
.L_2:


//--------------------- .nv.shared._ZN7cutlass13device_kernelINS_4gemm6kernel13GemmUniversalIN4cute5tupleIJiiiiEEENS1_10collective13CollectiveMmaINS1_35MainloopSm100TmaUmmaWarpSpecializedILi2ELi2ELi2ENS5_IJNS4_1CILi8EEENSA_ILi1EEESC_EEEEENS5_IJNSA_ILi256EEESF_NSA_ILi64EEEEEEfNS5_IJlSC_lEEEfSI_NS4_8TiledMMAINS4_8MMA_AtomIJNS4_23SM100_MMA_TF32_2x1SM_SSINS_10tfloat32_tESM_fLi256ELi256ELNS4_4UMMA5MajorE0ELSO_0ELNSN_7ScaleInE0ELSP_0EEEEEENS4_6LayoutINS5_IJSC_SC_SC_EEENS5_IJNSA_ILi0EEESU_SU_EEEEENS5_IJNS4_10UnderscoreESX_SX_EEEEENS4_18SM100_TMA_2SM_LOADENS4_14ComposedLayoutINS4_7SwizzleILi3ELi4ELi3EEENS4_18smem_ptr_flag_bitsILi32EEENSS_INS5_IJSB_NSA_ILi32EEEEEENS5_IJS16_SC_EEEEEEEvNS4_8identityENS4_28SM100_TMA_2SM_LOAD_MULTICASTES1A_vS1B_EENS_8epilogue10collective18CollectiveEpilogueINS1E_23Sm100TmaWarpSpecializedILi4ELi2ELi32ELb1ELb0EEEJNS5_IJNSA_ILi128EEESF_SG_EEENS5_IJNSS_IS1J_SC_EENSS_IS16_SC_EEEEEfSI_fSI_NS1E_6fusion15FusionCallbacksIS1I_NS1O_17LinearCombinationIffffLNS_15FloatRoundStyleE2EEES1K_S1N_JEEENS4_5SM1004TMEM4LOAD26SM100_TMEM_LOAD_32dp32b32xENS4_13SM90_TMA_LOADES1A_NS4_39AutoVectorizingCopyWithAssumedAlignmentILi128EEENS4_14SM90_TMA_STOREES1A_S20_S20_EEEvvEEEEvNT_6ParamsE --------------------------
	.section	.nv.shared._ZN7cutlass13device_kernelINS_4gemm6kernel13GemmUniversalIN4cute5tupleIJiiiiEEENS1_10collective13CollectiveMmaINS1_35MainloopSm100TmaUmmaWarpSpecializedILi2ELi2ELi2ENS5_IJNS4_1CILi8EEENSA_ILi1EEESC_EEEEENS5_IJNSA_ILi256EEESF_NSA_ILi64EEEEEEfNS5_IJlSC_lEEEfSI_NS4_8TiledMMAINS4_8MMA_AtomIJNS4_23SM100_MMA_TF32_2x1SM_SSINS_10tfloat32_tESM_fLi256ELi256ELNS4_4UMMA5MajorE0ELSO_0ELNSN_7ScaleInE0ELSP_0EEEEEENS4_6LayoutINS5_IJSC_SC_SC_EEENS5_IJNSA_ILi0EEESU_SU_EEEEENS5_IJNS4_10UnderscoreESX_SX_EEEEENS4_18SM100_TMA_2SM_LOADENS4_14ComposedLayoutINS4_7SwizzleILi3ELi4ELi3EEENS4_18smem_ptr_flag_bitsILi32EEENSS_INS5_IJSB_NSA_ILi32EEEEEENS5_IJS16_SC_EEEEEEEvNS4_8identityENS4_28SM100_TMA_2SM_LOAD_MULTICASTES1A_vS1B_EENS_8epilogue10collective18CollectiveEpilogueINS1E_23Sm100TmaWarpSpecializedILi4ELi2ELi32ELb1ELb0EEEJNS5_IJNSA_ILi128EEESF_SG_EEENS5_IJNSS_IS1J_SC_EENSS_IS16_SC_EEEEEfSI_fSI_NS1E_6fusion15FusionCallbacksIS1I_NS1O_17LinearCombinationIffffLNS_15FloatRoundStyleE2EEES1K_S1N_JEEENS4_5SM1004TMEM4LOAD26SM100_TMEM_LOAD_32dp32b32xENS4_13SM90_TMA_LOADES1A_NS4_39AutoVectorizingCopyWithAssumedAlignmentILi128EEENS4_14SM90_TMA_STOREES1A_S20_S20_EEEvvEEEEvNT_6ParamsE,"aw",@nobits
	.sectionflags	@""
	.align	16
	.zero		1024


//--------------------- .nv.shared.reserved.0     --------------------------
	.section	.nv.shared.reserved.0,"aw",@nobits
	.weak		__nv_reservedSMEM_offset_0_alias
	.size		__nv_reservedSMEM_offset_0_alias, 0, 64
	.other		__nv_reservedSMEM_offset_0_alias,@"STO_CUDA_RESERVED_SHARED STV_DEFAULT"
__nv_reservedSMEM_offset_0_alias:
	.zero		0
.nv.shared.reserved.0:
	.zero		64
	.weak		__nv_reservedSMEM_tcgen05_partition
	.type		__nv_reservedSMEM_tcgen05_partition,@object
	.size		__nv_reservedSMEM_tcgen05_partition,(.L_0 - __nv_reservedSMEM_tcgen05_partition)
__nv_reservedSMEM_tcgen05_partition:
	.zero		32
.L_0:


//--------------------- .nv.global                --------------------------
	.section	.nv.global,"aw",@nobits
.nv.global:
	.type		_ZN40_INTERNAL_a1e642df_4_k_cu_b13f4c0c_205494cute1_E,@object
	.size		_ZN40_INTERNAL_a1e642df_4_k_cu_b13f4c0c_205494cute1_E,(_ZN40_INTERNAL_a1e642df_4_k_cu_b13f4c0c_205494cuda3std3__45__cpo6cbeginE - _ZN40_INTERNAL_a1e642df_4_k_cu_b13f4c0c_205494cute1_E)
_ZN40_INTERNAL_a1e642df_4_k_cu_b13f4c0c_205494cute1_E:
	.zero		1
	.type		_ZN40_INTERNAL_a1e642df_4_k_cu_b13f4c0c_205494cuda3std3__45__cpo6cbeginE,@object
	.size		_ZN40_INTERNAL_a1e642df_4_k_cu_b13f4c0c_205494cuda3std3__45__cpo6cbeginE,(_ZN40_INTERNAL_a1e642df_4_k_cu_b13f4c0c_205494cuda3std3__48in_placeE - _ZN40_INTERNAL_a1e642df_4_k_cu_b13f4c0c_205494cuda3std3__45__cpo6cbeginE)
_ZN40_INTERNAL_a1e642df_4_k_cu_b13f4c0c_205494cuda3std3__45__cpo6cbeginE:
	.zero		1
	.type		_ZN40_INTERNAL_a1e642df_4_k_cu_b13f4c0c_205494cuda3std3__48in_placeE,@object
	.size		_ZN40_INTERNAL_a1e642df_4_k_cu_b13f4c0c_205494cuda3std3__48in_placeE,(_ZN40_INTERNAL_a1e642df_4_k_cu_b13f4c0c_205494cuda3std6ranges3__45__cpo9iter_moveE - _ZN40_INTERNAL_a1e642df_4_k_cu_b13f4c0c_205494cuda3std3__48in_placeE)
_ZN40_INTERNAL_a1e642df_4_k_cu_b13f4c0c_205494cuda3std3__48in_placeE:
	.zero		1
	.type		_ZN40_INTERNAL_a1e642df_4_k_cu_b13f4c0c_205494cuda3std6ranges3__45__cpo9iter_moveE,@object
	.size		_ZN40_INTERNAL_a1e642df_4_k_cu_b13f4c0c_205494cuda3std6ranges3__45__cpo9iter_moveE,(_ZN40_INTERNAL_a1e642df_4_k_cu_b13f4c0c_205494cuda3std3__45__cpo5beginE - _ZN40_INTERNAL_a1e642df_4_k_cu_b13f4c0c_205494cuda3std6ranges3__45__cpo9iter_moveE)
_ZN40_INTERNAL_a1e642df_4_k_cu_b13f4c0c_205494cuda3std6ranges3__45__cpo9iter_moveE:
	.zero		1
	.type		_ZN40_INTERNAL_a1e642df_4_k_cu_b13f4c0c_205494cuda3std3__45__cpo5beginE,@object
	.size		_ZN40_INTERNAL_a1e642df_4_k_cu_b13f4c0c_205494cuda3std3__45__cpo5beginE,(_ZN40_INTERNAL_a1e642df_4_k_cu_b13f4c0c_205494cuda3std3__442_GLOBAL__N__a1e642df_4_k_cu_b13f4c0c_205496ignoreE - _ZN40_INTERNAL_a1e642df_4_k_cu_b13f4c0c_205494cuda3std3__45__cpo5beginE)
_ZN40_INTERNAL_a1e642df_4_k_cu_b13f4c0c_205494cuda3std3__45__cpo5beginE:
	.zero		1
	.type		_ZN40_INTERNAL_a1e642df_4_k_cu_b13f4c0c_205494cuda3std3__442_GLOBAL__N__a1e642df_4_k_cu_b13f4c0c_205496ignoreE,@object
	.size		_ZN40_INTERNAL_a1e642df_4_k_cu_b13f4c0c_205494cuda3std3__442_GLOBAL__N__a1e642df_4_k_cu_b13f4c0c_205496ignoreE,(_ZN40_INTERNAL_a1e642df_4_k_cu_b13f4c0c_205494cute7productE - _ZN40_INTERNAL_a1e642df_4_k_cu_b13f4c0c_205494cuda3std3__442_GLOBAL__N__a1e642df_4_k_cu_b13f4c0c_205496ignoreE)
_ZN40_INTERNAL_a1e642df_4_k_cu_b13f4c0c_205494cuda3std3__442_GLOBAL__N__a1e642df_4_k_cu_b13f4c0c_205496ignoreE:
	.zero		1
	.type		_ZN40_INTERNAL_a1e642df_4_k_cu_b13f4c0c_205494cute7productE,@object
	.size		_ZN40_INTERNAL_a1e642df_4_k_cu_b13f4c0c_205494cute7productE,(_ZN40_INTERNAL_a1e642df_4_k_cu_b13f4c0c_205494cuda3std3__45__cpo3endE - _ZN40_INTERNAL_a1e642df_4_k_cu_b13f4c0c_205494cute7productE)
_ZN40_INTERNAL_a1e642df_4_k_cu_b13f4c0c_205494cute7productE:
	.zero		1
	.type		_ZN40_INTERNAL_a1e642df_4_k_cu_b13f4c0c_205494cuda3std3__45__cpo3endE,@object
	.size		_ZN40_INTERNAL_a1e642df_4_k_cu_b13f4c0c_205494cuda3std3__45__cpo3endE,(_ZN40_INTERNAL_a1e642df_4_k_cu_b13f4c0c_205494cuda3std3__419piecewise_constructE - _ZN40_INTERNAL_a1e642df_4_k_cu_b13f4c0c_205494cuda3std3__45__cpo3endE)
_ZN40_INTERNAL_a1e642df_4_k_cu_b13f4c0c_205494cuda3std3__45__cpo3endE:
	.zero		1
	.type		_ZN40_INTERNAL_a1e642df_4_k_cu_b13f4c0c_205494cuda3std3__419piecewise_constructE,@object
	.size		_ZN40_INTERNAL_a1e642df_4_k_cu_b13f4c0c_205494cuda3std3__419piecewise_constructE,(_ZN40_INTERNAL_a1e642df_4_k_cu_b13f4c0c_205494cuda3std3__45__cpo4cendE - _ZN40_INTERNAL_a1e642df_4_k_cu_b13f4c0c_205494cuda3std3__419piecewise_constructE)
_ZN40_INTERNAL_a1e642df_4_k_cu_b13f4c0c_205494cuda3std3__419piecewise_constructE:
	.zero		1
	.type		_ZN40_INTERNAL_a1e642df_4_k_cu_b13f4c0c_205494cuda3std3__45__cpo4cendE,@object
	.size		_ZN40_INTERNAL_a1e642df_4_k_cu_b13f4c0c_205494cuda3std3__45__cpo4cendE,(_ZN40_INTERNAL_a1e642df_4_k_cu_b13f4c0c_205494cuda3std6ranges3__45__cpo4swapE - _ZN40_INTERNAL_a1e642df_4_k_cu_b13f4c0c_205494cuda3std3__45__cpo4cendE)
_ZN40_INTERNAL_a1e642df_4_k_cu_b13f4c0c_205494cuda3std3__45__cpo4cendE:
	.zero		1
	.type		_ZN40_INTERNAL_a1e642df_4_k_cu_b13f4c0c_205494cuda3std6ranges3__45__cpo4swapE,@object
	.size		_ZN40_INTERNAL_a1e642df_4_k_cu_b13f4c0c_205494cuda3std6ranges3__45__cpo4swapE,(.L_10 - _ZN40_INTERNAL_a1e642df_4_k_cu_b13f4c0c_205494cuda3std6ranges3__45__cpo4swapE)
_ZN40_INTERNAL_a1e642df_4_k_cu_b13f4c0c_205494cuda3std6ranges3__45__cpo4swapE:
	.zero		1
.L_10:


//--------------------- .nv.constant0._ZN7cutlass13device_kernelINS_4gemm6kernel13GemmUniversalIN4cute5tupleIJiiiiEEENS1_10collective13CollectiveMmaINS1_35MainloopSm100TmaUmmaWarpSpecializedILi2ELi2ELi2ENS5_IJNS4_1CILi8EEENSA_ILi1EEESC_EEEEENS5_IJNSA_ILi256EEESF_NSA_ILi64EEEEEEfNS5_IJlSC_lEEEfSI_NS4_8TiledMMAINS4_8MMA_AtomIJNS4_23SM100_MMA_TF32_2x1SM_SSINS_10tfloat32_tESM_fLi256ELi256ELNS4_4UMMA5MajorE0ELSO_0ELNSN_7ScaleInE0ELSP_0EEEEEENS4_6LayoutINS5_IJSC_SC_SC_EEENS5_IJNSA_ILi0EEESU_SU_EEEEENS5_IJNS4_10UnderscoreESX_SX_EEEEENS4_18SM100_TMA_2SM_LOADENS4_14ComposedLayoutINS4_7SwizzleILi3ELi4ELi3EEENS4_18smem_ptr_flag_bitsILi32EEENSS_INS5_IJSB_NSA_ILi32EEEEEENS5_IJS16_SC_EEEEEEEvNS4_8identityENS4_28SM100_TMA_2SM_LOAD_MULTICASTES1A_vS1B_EENS_8epilogue10collective18CollectiveEpilogueINS1E_23Sm100TmaWarpSpecializedILi4ELi2ELi32ELb1ELb0EEEJNS5_IJNSA_ILi128EEESF_SG_EEENS5_IJNSS_IS1J_SC_EENSS_IS16_SC_EEEEEfSI_fSI_NS1E_6fusion15FusionCallbacksIS1I_NS1O_17LinearCombinationIffffLNS_15FloatRoundStyleE2EEES1K_S1N_JEEENS4_5SM1004TMEM4LOAD26SM100_TMEM_LOAD_32dp32b32xENS4_13SM90_TMA_LOADES1A_NS4_39AutoVectorizingCopyWithAssumedAlignmentILi128EEENS4_14SM90_TMA_STOREES1A_S20_S20_EEEvvEEEEvNT_6ParamsE --------------------------
	.section	.nv.constant0._ZN7cutlass13device_kernelINS_4gemm6kernel13GemmUniversalIN4cute5tupleIJiiiiEEENS1_10collective13CollectiveMmaINS1_35MainloopSm100TmaUmmaWarpSpecializedILi2ELi2ELi2ENS5_IJNS4_1CILi8EEENSA_ILi1EEESC_EEEEENS5_IJNSA_ILi256EEESF_NSA_ILi64EEEEEEfNS5_IJlSC_lEEEfSI_NS4_8TiledMMAINS4_8MMA_AtomIJNS4_23SM100_MMA_TF32_2x1SM_SSINS_10tfloat32_tESM_fLi256ELi256ELNS4_4UMMA5MajorE0ELSO_0ELNSN_7ScaleInE0ELSP_0EEEEEENS4_6LayoutINS5_IJSC_SC_SC_EEENS5_IJNSA_ILi0EEESU_SU_EEEEENS5_IJNS4_10UnderscoreESX_SX_EEEEENS4_18SM100_TMA_2SM_LOADENS4_14ComposedLayoutINS4_7SwizzleILi3ELi4ELi3EEENS4_18smem_ptr_flag_bitsILi32EEENSS_INS5_IJSB_NSA_ILi32EEEEEENS5_IJS16_SC_EEEEEEEvNS4_8identityENS4_28SM100_TMA_2SM_LOAD_MULTICASTES1A_vS1B_EENS_8epilogue10collective18CollectiveEpilogueINS1E_23Sm100TmaWarpSpecializedILi4ELi2ELi32ELb1ELb0EEEJNS5_IJNSA_ILi128EEESF_SG_EEENS5_IJNSS_IS1J_SC_EENSS_IS16_SC_EEEEEfSI_fSI_NS1E_6fusion15FusionCallbacksIS1I_NS1O_17LinearCombinationIffffLNS_15FloatRoundStyleE2EEES1K_S1N_JEEENS4_5SM1004TMEM4LOAD26SM100_TMEM_LOAD_32dp32b32xENS4_13SM90_TMA_LOADES1A_NS4_39AutoVectorizingCopyWithAssumedAlignmentILi128EEENS4_14SM90_TMA_STOREES1A_S20_S20_EEEvvEEEEvNT_6ParamsE,"a",@progbits
	.sectionflags	@""
	.align	4
.nv.constant0._ZN7cutlass13device_kernelINS_4gemm6kernel13GemmUniversalIN4cute5tupleIJiiiiEEENS1_10collective13CollectiveMmaINS1_35MainloopSm100TmaUmmaWarpSpecializedILi2ELi2ELi2ENS5_IJNS4_1CILi8EEENSA_ILi1EEESC_EEEEENS5_IJNSA_ILi256EEESF_NSA_ILi64EEEEEEfNS5_IJlSC_lEEEfSI_NS4_8TiledMMAINS4_8MMA_AtomIJNS4_23SM100_MMA_TF32_2x1SM_SSINS_10tfloat32_tESM_fLi256ELi256ELNS4_4UMMA5MajorE0ELSO_0ELNSN_7ScaleInE0ELSP_0EEEEEENS4_6LayoutINS5_IJSC_SC_SC_EEENS5_IJNSA_ILi0EEESU_SU_EEEEENS5_IJNS4_10UnderscoreESX_SX_EEEEENS4_18SM100_TMA_2SM_LOADENS4_14ComposedLayoutINS4_7SwizzleILi3ELi4ELi3EEENS4_18smem_ptr_flag_bitsILi32EEENSS_INS5_IJSB_NSA_ILi32EEEEEENS5_IJS16_SC_EEEEEEEvNS4_8identityENS4_28SM100_TMA_2SM_LOAD_MULTICASTES1A_vS1B_EENS_8epilogue10collective18CollectiveEpilogueINS1E_23Sm100TmaWarpSpecializedILi4ELi2ELi32ELb1ELb0EEEJNS5_IJNSA_ILi128EEESF_SG_EEENS5_IJNSS_IS1J_SC_EENSS_IS16_SC_EEEEEfSI_fSI_NS1E_6fusion15FusionCallbacksIS1I_NS1O_17LinearCombinationIffffLNS_15FloatRoundStyleE2EEES1K_S1N_JEEENS4_5SM1004TMEM4LOAD26SM100_TMEM_LOAD_32dp32b32xENS4_13SM90_TMA_LOADES1A_NS4_39AutoVectorizingCopyWithAssumedAlignmentILi128EEENS4_14SM90_TMA_STOREES1A_S20_S20_EEEvvEEEEvNT_6ParamsE:
	.zero		2944


//--------------------- SYMBOLS --------------------------

	.type		.nv.reservedSmem.offset0,@object
	.size		.nv.reservedSmem.offset0,0x4
	.type		.nv.reservedSmem.cap,@object
	.size		.nv.reservedSmem.cap,0x4
	.type		__assertfail,@function
